//
// Generated by NVIDIA NVVM Compiler
//
// Compiler Build ID: CL-36424714
// Cuda compilation tools, release 13.0, V13.0.88
// Based on NVVM 20.0.0
//

.version 9.0
.target sm_100
.address_size 64

	// .globl	_Z19chaitinCheckKernel1Pyi

.visible .entry _Z19chaitinCheckKernel1Pyi(
	.param .u64 .ptr .align 1 _Z19chaitinCheckKernel1Pyi_param_0,
	.param .u32 _Z19chaitinCheckKernel1Pyi_param_1
)
{
	.reg .pred 	%p<2>;
	.reg .b32 	%r<5>;
	.reg .b64 	%rd<10>;

	ld.param.u64 	%rd2, [_Z19chaitinCheckKernel1Pyi_param_0];
	ld.param.s32 	%rd3, [_Z19chaitinCheckKernel1Pyi_param_1];
	mov.u32 	%r1, %ctaid.x;
	mov.u32 	%r2, %ntid.x;
	mov.u32 	%r3, %tid.x;
	mad.lo.s32 	%r4, %r1, %r2, %r3;
	cvt.u64.u32 	%rd1, %r4;
	setp.ge.u64 	%p1, %rd1, %rd3;
	@%p1 bra 	$L__BB0_2;
	cvta.to.global.u64 	%rd4, %rd2;
	shl.b64 	%rd5, %rd1, 3;
	add.s64 	%rd6, %rd4, %rd5;
	ld.global.u64 	%rd7, [%rd6];
	mad.lo.s64 	%rd8, %rd1, %rd1, %rd7;
	add.s64 	%rd9, %rd8, 3;
	st.global.u64 	[%rd6], %rd9;
$L__BB0_2:
	ret;

}
	// .globl	_Z19chaitinCheckKernel2Pyi
.visible .entry _Z19chaitinCheckKernel2Pyi(
	.param .u64 .ptr .align 1 _Z19chaitinCheckKernel2Pyi_param_0,
	.param .u32 _Z19chaitinCheckKernel2Pyi_param_1
)
{
	.reg .pred 	%p<2>;
	.reg .b32 	%r<5>;
	.reg .b64 	%rd<9>;

	ld.param.u64 	%rd2, [_Z19chaitinCheckKernel2Pyi_param_0];
	ld.param.s32 	%rd3, [_Z19chaitinCheckKernel2Pyi_param_1];
	mov.u32 	%r1, %ctaid.x;
	mov.u32 	%r2, %ntid.x;
	mov.u32 	%r3, %tid.x;
	mad.lo.s32 	%r4, %r1, %r2, %r3;
	cvt.u64.u32 	%rd1, %r4;
	setp.ge.u64 	%p1, %rd1, %rd3;
	@%p1 bra 	$L__BB1_2;
	cvta.to.global.u64 	%rd4, %rd2;
	shl.b64 	%rd5, %rd1, 3;
	add.s64 	%rd6, %rd4, %rd5;
	ld.global.u64 	%rd7, [%rd6];
	mad.lo.s64 	%rd8, %rd7, %rd1, %rd7;
	st.global.u64 	[%rd6], %rd8;
$L__BB1_2:
	ret;

}
	// .globl	_Z19chaitinCheckKernel3Pyi
.visible .entry _Z19chaitinCheckKernel3Pyi(
	.param .u64 .ptr .align 1 _Z19chaitinCheckKernel3Pyi_param_0,
	.param .u32 _Z19chaitinCheckKernel3Pyi_param_1
)
{
	.reg .pred 	%p<2>;
	.reg .b32 	%r<5>;
	.reg .b64 	%rd<11>;

	ld.param.u64 	%rd2, [_Z19chaitinCheckKernel3Pyi_param_0];
	ld.param.s32 	%rd3, [_Z19chaitinCheckKernel3Pyi_param_1];
	mov.u32 	%r1, %ctaid.x;
	mov.u32 	%r2, %ntid.x;
	mov.u32 	%r3, %tid.x;
	mad.lo.s32 	%r4, %r1, %r2, %r3;
	cvt.u64.u32 	%rd1, %r4;
	setp.ge.u64 	%p1, %rd1, %rd3;
	@%p1 bra 	$L__BB2_2;
	cvta.to.global.u64 	%rd4, %rd2;
	mul.lo.s64 	%rd5, %rd1, %rd1;
	shl.b64 	%rd6, %rd1, 3;
	add.s64 	%rd7, %rd4, %rd6;
	ld.global.u64 	%rd8, [%rd7];
	sub.s64 	%rd9, %rd8, %rd5;
	add.s64 	%rd10, %rd9, 5;
	st.global.u64 	[%rd7], %rd10;
$L__BB2_2:
	ret;

}
	// .globl	_Z19chaitinCheckKernel4Pyi
.visible .entry _Z19chaitinCheckKernel4Pyi(
	.param .u64 .ptr .align 1 _Z19chaitinCheckKernel4Pyi_param_0,
	.param .u32 _Z19chaitinCheckKernel4Pyi_param_1
)
{
	.reg .pred 	%p<2>;
	.reg .b32 	%r<5>;
	.reg .b64 	%rd<11>;

	ld.param.u64 	%rd2, [_Z19chaitinCheckKernel4Pyi_param_0];
	ld.param.s32 	%rd3, [_Z19chaitinCheckKernel4Pyi_param_1];
	mov.u32 	%r1, %ctaid.x;
	mov.u32 	%r2, %ntid.x;
	mov.u32 	%r3, %tid.x;
	mad.lo.s32 	%r4, %r1, %r2, %r3;
	cvt.u64.u32 	%rd1, %r4;
	setp.ge.u64 	%p1, %rd1, %rd3;
	@%p1 bra 	$L__BB3_2;
	cvta.to.global.u64 	%rd4, %rd2;
	mul.lo.s64 	%rd5, %rd1, %rd1;
	shl.b64 	%rd6, %rd1, 3;
	add.s64 	%rd7, %rd4, %rd6;
	ld.global.u64 	%rd8, [%rd7];
	mad.lo.s64 	%rd9, %rd5, %rd1, %rd8;
	add.s64 	%rd10, %rd9, 7;
	st.global.u64 	[%rd7], %rd10;
$L__BB3_2:
	ret;

}
	// .globl	_Z19chaitinCheckKernel5Pyi
.visible .entry _Z19chaitinCheckKernel5Pyi(
	.param .u64 .ptr .align 1 _Z19chaitinCheckKernel5Pyi_param_0,
	.param .u32 _Z19chaitinCheckKernel5Pyi_param_1
)
{
	.reg .pred 	%p<2>;
	.reg .b32 	%r<5>;
	.reg .b64 	%rd<10>;

	ld.param.u64 	%rd2, [_Z19chaitinCheckKernel5Pyi_param_0];
	ld.param.s32 	%rd3, [_Z19chaitinCheckKernel5Pyi_param_1];
	mov.u32 	%r1, %ctaid.x;
	mov.u32 	%r2, %ntid.x;
	mov.u32 	%r3, %tid.x;
	mad.lo.s32 	%r4, %r1, %r2, %r3;
	cvt.u64.u32 	%rd1, %r4;
	setp.ge.u64 	%p1, %rd1, %rd3;
	@%p1 bra 	$L__BB4_2;
	cvta.to.global.u64 	%rd4, %rd2;
	add.s64 	%rd5, %rd1, -1;
	shl.b64 	%rd6, %rd1, 3;
	add.s64 	%rd7, %rd4, %rd6;
	ld.global.u64 	%rd8, [%rd7];
	mul.lo.s64 	%rd9, %rd8, %rd5;
	st.global.u64 	[%rd7], %rd9;
$L__BB4_2:
	ret;

}
	// .globl	_Z19chaitinCheckKernel6Pyi
.visible .entry _Z19chaitinCheckKernel6Pyi(
	.param .u64 .ptr .align 1 _Z19chaitinCheckKernel6Pyi_param_0,
	.param .u32 _Z19chaitinCheckKernel6Pyi_param_1
)
{
	.reg .pred 	%p<2>;
	.reg .b32 	%r<5>;
	.reg .b64 	%rd<11>;

	ld.param.u64 	%rd2, [_Z19chaitinCheckKernel6Pyi_param_0];
	ld.param.s32 	%rd3, [_Z19chaitinCheckKernel6Pyi_param_1];
	mov.u32 	%r1, %ctaid.x;
	mov.u32 	%r2, %ntid.x;
	mov.u32 	%r3, %tid.x;
	mad.lo.s32 	%r4, %r1, %r2, %r3;
	cvt.u64.u32 	%rd1, %r4;
	setp.ge.u64 	%p1, %rd1, %rd3;
	@%p1 bra 	$L__BB5_2;
	cvta.to.global.u64 	%rd4, %rd2;
	mul.lo.s64 	%rd5, %rd1, %rd1;
	shl.b64 	%rd6, %rd1, 3;
	add.s64 	%rd7, %rd4, %rd6;
	ld.global.u64 	%rd8, [%rd7];
	sub.s64 	%rd9, %rd8, %rd5;
	add.s64 	%rd10, %rd9, 11;
	st.global.u64 	[%rd7], %rd10;
$L__BB5_2:
	ret;

}
	// .globl	_Z19chaitinCheckKernel7Pyi
.visible .entry _Z19chaitinCheckKernel7Pyi(
	.param .u64 .ptr .align 1 _Z19chaitinCheckKernel7Pyi_param_0,
	.param .u32 _Z19chaitinCheckKernel7Pyi_param_1
)
{
	.reg .pred 	%p<2>;
	.reg .b32 	%r<5>;
	.reg .b64 	%rd<11>;

	ld.param.u64 	%rd2, [_Z19chaitinCheckKernel7Pyi_param_0];
	ld.param.s32 	%rd3, [_Z19chaitinCheckKernel7Pyi_param_1];
	mov.u32 	%r1, %ctaid.x;
	mov.u32 	%r2, %ntid.x;
	mov.u32 	%r3, %tid.x;
	mad.lo.s32 	%r4, %r1, %r2, %r3;
	cvt.u64.u32 	%rd1, %r4;
	setp.ge.u64 	%p1, %rd1, %rd3;
	@%p1 bra 	$L__BB6_2;
	cvta.to.global.u64 	%rd4, %rd2;
	mul.lo.s64 	%rd5, %rd1, %rd1;
	shl.b64 	%rd6, %rd1, 3;
	add.s64 	%rd7, %rd4, %rd6;
	ld.global.u64 	%rd8, [%rd7];
	mad.lo.s64 	%rd9, %rd5, %rd5, %rd8;
	add.s64 	%rd10, %rd9, 13;
	st.global.u64 	[%rd7], %rd10;
$L__BB6_2:
	ret;

}
	// .globl	_Z19chaitinCheckKernel8Pyi
.visible .entry _Z19chaitinCheckKernel8Pyi(
	.param .u64 .ptr .align 1 _Z19chaitinCheckKernel8Pyi_param_0,
	.param .u32 _Z19chaitinCheckKernel8Pyi_param_1
)
{
	.reg .pred 	%p<2>;
	.reg .b32 	%r<5>;
	.reg .b64 	%rd<10>;

	ld.param.u64 	%rd2, [_Z19chaitinCheckKernel8Pyi_param_0];
	ld.param.s32 	%rd3, [_Z19chaitinCheckKernel8Pyi_param_1];
	mov.u32 	%r1, %ctaid.x;
	mov.u32 	%r2, %ntid.x;
	mov.u32 	%r3, %tid.x;
	mad.lo.s32 	%r4, %r1, %r2, %r3;
	cvt.u64.u32 	%rd1, %r4;
	setp.ge.u64 	%p1, %rd1, %rd3;
	@%p1 bra 	$L__BB7_2;
	cvta.to.global.u64 	%rd4, %rd2;
	add.s64 	%rd5, %rd1, 2;
	shl.b64 	%rd6, %rd1, 3;
	add.s64 	%rd7, %rd4, %rd6;
	ld.global.u64 	%rd8, [%rd7];
	mul.lo.s64 	%rd9, %rd8, %rd5;
	st.global.u64 	[%rd7], %rd9;
$L__BB7_2:
	ret;

}
	// .globl	_Z19chaitinCheckKernel9Pyi
.visible .entry _Z19chaitinCheckKernel9Pyi(
	.param .u64 .ptr .align 1 _Z19chaitinCheckKernel9Pyi_param_0,
	.param .u32 _Z19chaitinCheckKernel9Pyi_param_1
)
{
	.reg .pred 	%p<2>;
	.reg .b32 	%r<5>;
	.reg .b64 	%rd<11>;

	ld.param.u64 	%rd2, [_Z19chaitinCheckKernel9Pyi_param_0];
	ld.param.s32 	%rd3, [_Z19chaitinCheckKernel9Pyi_param_1];
	mov.u32 	%r1, %ctaid.x;
	mov.u32 	%r2, %ntid.x;
	mov.u32 	%r3, %tid.x;
	mad.lo.s32 	%r4, %r1, %r2, %r3;
	cvt.u64.u32 	%rd1, %r4;
	setp.ge.u64 	%p1, %rd1, %rd3;
	@%p1 bra 	$L__BB8_2;
	cvta.to.global.u64 	%rd4, %rd2;
	mul.lo.s64 	%rd5, %rd1, %rd1;
	shl.b64 	%rd6, %rd1, 3;
	add.s64 	%rd7, %rd4, %rd6;
	ld.global.u64 	%rd8, [%rd7];
	sub.s64 	%rd9, %rd8, %rd5;
	add.s64 	%rd10, %rd9, 17;
	st.global.u64 	[%rd7], %rd10;
$L__BB8_2:
	ret;

}
	// .globl	_Z20chaitinCheckKernel10Pyi
.visible .entry _Z20chaitinCheckKernel10Pyi(
	.param .u64 .ptr .align 1 _Z20chaitinCheckKernel10Pyi_param_0,
	.param .u32 _Z20chaitinCheckKernel10Pyi_param_1
)
{
	.reg .pred 	%p<2>;
	.reg .b32 	%r<5>;
	.reg .b64 	%rd<12>;

	ld.param.u64 	%rd2, [_Z20chaitinCheckKernel10Pyi_param_0];
	ld.param.s32 	%rd3, [_Z20chaitinCheckKernel10Pyi_param_1];
	mov.u32 	%r1, %ctaid.x;
	mov.u32 	%r2, %ntid.x;
	mov.u32 	%r3, %tid.x;
	mad.lo.s32 	%r4, %r1, %r2, %r3;
	cvt.u64.u32 	%rd1, %r4;
	setp.ge.u64 	%p1, %rd1, %rd3;
	@%p1 bra 	$L__BB9_2;
	cvta.to.global.u64 	%rd4, %rd2;
	mul.lo.s64 	%rd5, %rd1, %rd1;
	mul.lo.s64 	%rd6, %rd5, %rd1;
	shl.b64 	%rd7, %rd1, 3;
	add.s64 	%rd8, %rd4, %rd7;
	ld.global.u64 	%rd9, [%rd8];
	mad.lo.s64 	%rd10, %rd6, %rd5, %rd9;
	add.s64 	%rd11, %rd10, 19;
	st.global.u64 	[%rd8], %rd11;
$L__BB9_2:
	ret;

}
	// .globl	_Z20chaitinCheckKernel31Pyi
.visible .entry _Z20chaitinCheckKernel31Pyi(
	.param .u64 .ptr .align 1 _Z20chaitinCheckKernel31Pyi_param_0,
	.param .u32 _Z20chaitinCheckKernel31Pyi_param_1
)
{
	.reg .pred 	%p<2>;
	.reg .b32 	%r<5>;
	.reg .b64 	%rd<12>;

	ld.param.u64 	%rd2, [_Z20chaitinCheckKernel31Pyi_param_0];
	ld.param.s32 	%rd3, [_Z20chaitinCheckKernel31Pyi_param_1];
	mov.u32 	%r1, %ctaid.x;
	mov.u32 	%r2, %ntid.x;
	mov.u32 	%r3, %tid.x;
	mad.lo.s32 	%r4, %r1, %r2, %r3;
	cvt.u64.u32 	%rd1, %r4;
	setp.ge.u64 	%p1, %rd1, %rd3;
	@%p1 bra 	$L__BB10_2;
	cvta.to.global.u64 	%rd4, %rd2;
	mul.lo.s64 	%rd5, %rd1, %rd1;
	mul.lo.s64 	%rd6, %rd5, %rd1;
	shl.b64 	%rd7, %rd1, 3;
	add.s64 	%rd8, %rd4, %rd7;
	ld.global.u64 	%rd9, [%rd8];
	mad.lo.s64 	%rd10, %rd6, %rd6, %rd9;
	add.s64 	%rd11, %rd10, 29;
	st.global.u64 	[%rd8], %rd11;
$L__BB10_2:
	ret;

}
	// .globl	_Z20chaitinCheckKernel32Pyi
.visible .entry _Z20chaitinCheckKernel32Pyi(
	.param .u64 .ptr .align 1 _Z20chaitinCheckKernel32Pyi_param_0,
	.param .u32 _Z20chaitinCheckKernel32Pyi_param_1
)
{
	.reg .pred 	%p<2>;
	.reg .b32 	%r<5>;
	.reg .b64 	%rd<10>;

	ld.param.u64 	%rd2, [_Z20chaitinCheckKernel32Pyi_param_0];
	ld.param.s32 	%rd3, [_Z20chaitinCheckKernel32Pyi_param_1];
	mov.u32 	%r1, %ctaid.x;
	mov.u32 	%r2, %ntid.x;
	mov.u32 	%r3, %tid.x;
	mad.lo.s32 	%r4, %r1, %r2, %r3;
	cvt.u64.u32 	%rd1, %r4;
	setp.ge.u64 	%p1, %rd1, %rd3;
	@%p1 bra 	$L__BB11_2;
	cvta.to.global.u64 	%rd4, %rd2;
	add.s64 	%rd5, %rd1, -14;
	shl.b64 	%rd6, %rd1, 3;
	add.s64 	%rd7, %rd4, %rd6;
	ld.global.u64 	%rd8, [%rd7];
	mul.lo.s64 	%rd9, %rd8, %rd5;
	st.global.u64 	[%rd7], %rd9;
$L__BB11_2:
	ret;

}
	// .globl	_Z20chaitinCheckKernel33Pyi
.visible .entry _Z20chaitinCheckKernel33Pyi(
	.param .u64 .ptr .align 1 _Z20chaitinCheckKernel33Pyi_param_0,
	.param .u32 _Z20chaitinCheckKernel33Pyi_param_1
)
{
	.reg .pred 	%p<2>;
	.reg .b32 	%r<5>;
	.reg .b64 	%rd<11>;

	ld.param.u64 	%rd2, [_Z20chaitinCheckKernel33Pyi_param_0];
	ld.param.s32 	%rd3, [_Z20chaitinCheckKernel33Pyi_param_1];
	mov.u32 	%r1, %ctaid.x;
	mov.u32 	%r2, %ntid.x;
	mov.u32 	%r3, %tid.x;
	mad.lo.s32 	%r4, %r1, %r2, %r3;
	cvt.u64.u32 	%rd1, %r4;
	setp.ge.u64 	%p1, %rd1, %rd3;
	@%p1 bra 	$L__BB12_2;
	cvta.to.global.u64 	%rd4, %rd2;
	mul.lo.s64 	%rd5, %rd1, %rd1;
	shl.b64 	%rd6, %rd1, 3;
	add.s64 	%rd7, %rd4, %rd6;
	ld.global.u64 	%rd8, [%rd7];
	sub.s64 	%rd9, %rd8, %rd5;
	add.s64 	%rd10, %rd9, 31;
	st.global.u64 	[%rd7], %rd10;
$L__BB12_2:
	ret;

}


// ===== COMPILED SASS (sm_100) =====

	.target	sm_100

	.elftype	@"ET_EXEC"


//--------------------- .note.nv.tkinfo           --------------------------
	.section	.note.nv.tkinfo,"",@"SHT_NOTE"
	.sectionflags	@"SHF_NOTE_NV_TKINFO"
	.tkinfo
        /*0018*/ 	.word	0x00000002
        /*0030*/ 	.string	""
        /*0030*/ 	.string	"ptxas"
        /*0030*/ 	.string	"Cuda compilation tools, release 13.0, V13.0.88"
        /*0030*/ 	.string	"Build cuda_13.0.r13.0/compiler.36424714_0"
        /*0030*/ 	.string	"-arch sm_100 -m 64 "



//--------------------- .note.nv.cuinfo           --------------------------
	.section	.note.nv.cuinfo,"",@"SHT_NOTE"
	.sectionflags	@"SHF_NOTE_NV_CUINFO"
        /*0018*/ 	.short	0x0002
        /*001a*/ 	.short	0x0064
        /*001c*/ 	.short	0x0082
	.zero		2


//--------------------- .nv.info                  --------------------------
	.section	.nv.info,"",@"SHT_CUDA_INFO"
	.align	4


	//----- nvinfo : EIATTR_REGCOUNT
	.align		4
        /*0000*/ 	.byte	0x04, 0x2f
        /*0002*/ 	.short	(.L_1 - .L_0)
	.align		4
.L_0:
        /*0004*/ 	.word	index@(_Z19chaitinCheckKernel1Pyi)
        /*0008*/ 	.word	0x0000000a


	//----- nvinfo : EIATTR_FRAME_SIZE
	.align		4
.L_1:
        /*000c*/ 	.byte	0x04, 0x11
        /*000e*/ 	.short	(.L_3 - .L_2)
	.align		4
.L_2:
        /*0010*/ 	.word	index@(_Z19chaitinCheckKernel1Pyi)
        /*0014*/ 	.word	0x00000000


	//----- nvinfo : EIATTR_REGCOUNT
	.align		4
.L_3:
        /*0018*/ 	.byte	0x04, 0x2f
        /*001a*/ 	.short	(.L_5 - .L_4)
	.align		4
.L_4:
        /*001c*/ 	.word	index@(_Z19chaitinCheckKernel2Pyi)
        /*0020*/ 	.word	0x0000000c


	//----- nvinfo : EIATTR_FRAME_SIZE
	.align		4
.L_5:
        /*0024*/ 	.byte	0x04, 0x11
        /*0026*/ 	.short	(.L_7 - .L_6)
	.align		4
.L_6:
        /*0028*/ 	.word	index@(_Z19chaitinCheckKernel2Pyi)
        /*002c*/ 	.word	0x00000000


	//----- nvinfo : EIATTR_REGCOUNT
	.align		4
.L_7:
        /*0030*/ 	.byte	0x04, 0x2f
        /*0032*/ 	.short	(.L_9 - .L_8)
	.align		4
.L_8:
        /*0034*/ 	.word	index@(_Z19chaitinCheckKernel3Pyi)
        /*0038*/ 	.word	0x0000000a


	//----- nvinfo : EIATTR_FRAME_SIZE
	.align		4
.L_9:
        /*003c*/ 	.byte	0x04, 0x11
        /*003e*/ 	.short	(.L_11 - .L_10)
	.align		4
.L_10:
        /*0040*/ 	.word	index@(_Z19chaitinCheckKernel3Pyi)
        /*0044*/ 	.word	0x00000000


	//----- nvinfo : EIATTR_REGCOUNT
	.align		4
.L_11:
        /*0048*/ 	.byte	0x04, 0x2f
        /*004a*/ 	.short	(.L_13 - .L_12)
	.align		4
.L_12:
        /*004c*/ 	.word	index@(_Z19chaitinCheckKernel4Pyi)
        /*0050*/ 	.word	0x0000000c


	//----- nvinfo : EIATTR_FRAME_SIZE
	.align		4
.L_13:
        /*0054*/ 	.byte	0x04, 0x11
        /*0056*/ 	.short	(.L_15 - .L_14)
	.align		4
.L_14:
        /*0058*/ 	.word	index@(_Z19chaitinCheckKernel4Pyi)
        /*005c*/ 	.word	0x00000000


	//----- nvinfo : EIATTR_REGCOUNT
	.align		4
.L_15:
        /*0060*/ 	.byte	0x04, 0x2f
        /*0062*/ 	.short	(.L_17 - .L_16)
	.align		4
.L_16:
        /*0064*/ 	.word	index@(_Z19chaitinCheckKernel5Pyi)
        /*0068*/ 	.word	0x0000000c


	//----- nvinfo : EIATTR_FRAME_SIZE
	.align		4
.L_17:
        /*006c*/ 	.byte	0x04, 0x11
        /*006e*/ 	.short	(.L_19 - .L_18)
	.align		4
.L_18:
        /*0070*/ 	.word	index@(_Z19chaitinCheckKernel5Pyi)
        /*0074*/ 	.word	0x00000000


	//----- nvinfo : EIATTR_REGCOUNT
	.align		4
.L_19:
        /*0078*/ 	.byte	0x04, 0x2f
        /*007a*/ 	.short	(.L_21 - .L_20)
	.align		4
.L_20:
        /*007c*/ 	.word	index@(_Z19chaitinCheckKernel6Pyi)
        /*0080*/ 	.word	0x0000000a


	//----- nvinfo : EIATTR_FRAME_SIZE
	.align		4
.L_21:
        /*0084*/ 	.byte	0x04, 0x11
        /*0086*/ 	.short	(.L_23 - .L_22)
	.align		4
.L_22:
        /*0088*/ 	.word	index@(_Z19chaitinCheckKernel6Pyi)
        /*008c*/ 	.word	0x00000000


	//----- nvinfo : EIATTR_REGCOUNT
	.align		4
.L_23:
        /*0090*/ 	.byte	0x04, 0x2f
        /*0092*/ 	.short	(.L_25 - .L_24)
	.align		4
.L_24:
        /*0094*/ 	.word	index@(_Z19chaitinCheckKernel7Pyi)
        /*0098*/ 	.word	0x0000000a


	//----- nvinfo : EIATTR_FRAME_SIZE
	.align		4
.L_25:
        /*009c*/ 	.byte	0x04, 0x11
        /*009e*/ 	.short	(.L_27 - .L_26)
	.align		4
.L_26:
        /*00a0*/ 	.word	index@(_Z19chaitinCheckKernel7Pyi)
        /*00a4*/ 	.word	0x00000000


	//----- nvinfo : EIATTR_REGCOUNT
	.align		4
.L_27:
        /*00a8*/ 	.byte	0x04, 0x2f
        /*00aa*/ 	.short	(.L_29 - .L_28)
	.align		4
.L_28:
        /*00ac*/ 	.word	index@(_Z19chaitinCheckKernel8Pyi)
        /*00b0*/ 	.word	0x0000000c


	//----- nvinfo : EIATTR_FRAME_SIZE
	.align		4
.L_29:
        /*00b4*/ 	.byte	0x04, 0x11
        /*00b6*/ 	.short	(.L_31 - .L_30)
	.align		4
.L_30:
        /*00b8*/ 	.word	index@(_Z19chaitinCheckKernel8Pyi)
        /*00bc*/ 	.word	0x00000000


	//----- nvinfo : EIATTR_REGCOUNT
	.align		4
.L_31:
        /*00c0*/ 	.byte	0x04, 0x2f
        /*00c2*/ 	.short	(.L_33 - .L_32)
	.align		4
.L_32:
        /*00c4*/ 	.word	index@(_Z19chaitinCheckKernel9Pyi)
        /*00c8*/ 	.word	0x0000000a


	//----- nvinfo : EIATTR_FRAME_SIZE
	.align		4
.L_33:
        /*00cc*/ 	.byte	0x04, 0x11
        /*00ce*/ 	.short	(.L_35 - .L_34)
	.align		4
.L_34:
        /*00d0*/ 	.word	index@(_Z19chaitinCheckKernel9Pyi)
        /*00d4*/ 	.word	0x00000000


	//----- nvinfo : EIATTR_REGCOUNT
	.align		4
.L_35:
        /*00d8*/ 	.byte	0x04, 0x2f
        /*00da*/ 	.short	(.L_37 - .L_36)
	.align		4
.L_36:
        /*00dc*/ 	.word	index@(_Z20chaitinCheckKernel10Pyi)
        /*00e0*/ 	.word	0x0000000e


	//----- nvinfo : EIATTR_FRAME_SIZE
	.align		4
.L_37:
        /*00e4*/ 	.byte	0x04, 0x11
        /*00e6*/ 	.short	(.L_39 - .L_38)
	.align		4
.L_38:
        /*00e8*/ 	.word	index@(_Z20chaitinCheckKernel10Pyi)
        /*00ec*/ 	.word	0x00000000


	//----- nvinfo : EIATTR_REGCOUNT
	.align		4
.L_39:
        /*00f0*/ 	.byte	0x04, 0x2f
        /*00f2*/ 	.short	(.L_41 - .L_40)
	.align		4
.L_40:
        /*00f4*/ 	.word	index@(_Z20chaitinCheckKernel31Pyi)
        /*00f8*/ 	.word	0x0000000c


	//----- nvinfo : EIATTR_FRAME_SIZE
	.align		4
.L_41:
        /*00fc*/ 	.byte	0x04, 0x11
        /*00fe*/ 	.short	(.L_43 - .L_42)
	.align		4
.L_42:
        /*0100*/ 	.word	index@(_Z20chaitinCheckKernel31Pyi)
        /*0104*/ 	.word	0x00000000


	//----- nvinfo : EIATTR_REGCOUNT
	.align		4
.L_43:
        /*0108*/ 	.byte	0x04, 0x2f
        /*010a*/ 	.short	(.L_45 - .L_44)
	.align		4
.L_44:
        /*010c*/ 	.word	index@(_Z20chaitinCheckKernel32Pyi)
        /*0110*/ 	.word	0x0000000c


	//----- nvinfo : EIATTR_FRAME_SIZE
	.align		4
.L_45:
        /*0114*/ 	.byte	0x04, 0x11
        /*0116*/ 	.short	(.L_47 - .L_46)
	.align		4
.L_46:
        /*0118*/ 	.word	index@(_Z20chaitinCheckKernel32Pyi)
        /*011c*/ 	.word	0x00000000


	//----- nvinfo : EIATTR_REGCOUNT
	.align		4
.L_47:
        /*0120*/ 	.byte	0x04, 0x2f
        /*0122*/ 	.short	(.L_49 - .L_48)
	.align		4
.L_48:
        /*0124*/ 	.word	index@(_Z20chaitinCheckKernel33Pyi)
        /*0128*/ 	.word	0x0000000a


	//----- nvinfo : EIATTR_FRAME_SIZE
	.align		4
.L_49:
        /*012c*/ 	.byte	0x04, 0x11
        /*012e*/ 	.short	(.L_51 - .L_50)
	.align		4
.L_50:
        /*0130*/ 	.word	index@(_Z20chaitinCheckKernel33Pyi)
        /*0134*/ 	.word	0x00000000


	//----- nvinfo : EIATTR_MIN_STACK_SIZE
	.align		4
.L_51:
        /*0138*/ 	.byte	0x04, 0x12
        /*013a*/ 	.short	(.L_53 - .L_52)
	.align		4
.L_52:
        /*013c*/ 	.word	index@(_Z20chaitinCheckKernel33Pyi)
        /*0140*/ 	.word	0x00000000


	//----- nvinfo : EIATTR_MIN_STACK_SIZE
	.align		4
.L_53:
        /*0144*/ 	.byte	0x04, 0x12
        /*0146*/ 	.short	(.L_55 - .L_54)
	.align		4
.L_54:
        /*0148*/ 	.word	index@(_Z20chaitinCheckKernel32Pyi)
        /*014c*/ 	.word	0x00000000


	//----- nvinfo : EIATTR_MIN_STACK_SIZE
	.align		4
.L_55:
        /*0150*/ 	.byte	0x04, 0x12
        /*0152*/ 	.short	(.L_57 - .L_56)
	.align		4
.L_56:
        /*0154*/ 	.word	index@(_Z20chaitinCheckKernel31Pyi)
        /*0158*/ 	.word	0x00000000


	//----- nvinfo : EIATTR_MIN_STACK_SIZE
	.align		4
.L_57:
        /*015c*/ 	.byte	0x04, 0x12
        /*015e*/ 	.short	(.L_59 - .L_58)
	.align		4
.L_58:
        /*0160*/ 	.word	index@(_Z20chaitinCheckKernel10Pyi)
        /*0164*/ 	.word	0x00000000


	//----- nvinfo : EIATTR_MIN_STACK_SIZE
	.align		4
.L_59:
        /*0168*/ 	.byte	0x04, 0x12
        /*016a*/ 	.short	(.L_61 - .L_60)
	.align		4
.L_60:
        /*016c*/ 	.word	index@(_Z19chaitinCheckKernel9Pyi)
        /*0170*/ 	.word	0x00000000


	//----- nvinfo : EIATTR_MIN_STACK_SIZE
	.align		4
.L_61:
        /*0174*/ 	.byte	0x04, 0x12
        /*0176*/ 	.short	(.L_63 - .L_62)
	.align		4
.L_62:
        /*0178*/ 	.word	index@(_Z19chaitinCheckKernel8Pyi)
        /*017c*/ 	.word	0x00000000


	//----- nvinfo : EIATTR_MIN_STACK_SIZE
	.align		4
.L_63:
        /*0180*/ 	.byte	0x04, 0x12
        /*0182*/ 	.short	(.L_65 - .L_64)
	.align		4
.L_64:
        /*0184*/ 	.word	index@(_Z19chaitinCheckKernel7Pyi)
        /*0188*/ 	.word	0x00000000


	//----- nvinfo : EIATTR_MIN_STACK_SIZE
	.align		4
.L_65:
        /*018c*/ 	.byte	0x04, 0x12
        /*018e*/ 	.short	(.L_67 - .L_66)
	.align		4
.L_66:
        /*0190*/ 	.word	index@(_Z19chaitinCheckKernel6Pyi)
        /*0194*/ 	.word	0x00000000


	//----- nvinfo : EIATTR_MIN_STACK_SIZE
	.align		4
.L_67:
        /*0198*/ 	.byte	0x04, 0x12
        /*019a*/ 	.short	(.L_69 - .L_68)
	.align		4
.L_68:
        /*019c*/ 	.word	index@(_Z19chaitinCheckKernel5Pyi)
        /*01a0*/ 	.word	0x00000000


	//----- nvinfo : EIATTR_MIN_STACK_SIZE
	.align		4
.L_69:
        /*01a4*/ 	.byte	0x04, 0x12
        /*01a6*/ 	.short	(.L_71 - .L_70)
	.align		4
.L_70:
        /*01a8*/ 	.word	index@(_Z19chaitinCheckKernel4Pyi)
        /*01ac*/ 	.word	0x00000000


	//----- nvinfo : EIATTR_MIN_STACK_SIZE
	.align		4
.L_71:
        /*01b0*/ 	.byte	0x04, 0x12
        /*01b2*/ 	.short	(.L_73 - .L_72)
	.align		4
.L_72:
        /*01b4*/ 	.word	index@(_Z19chaitinCheckKernel3Pyi)
        /*01b8*/ 	.word	0x00000000


	//----- nvinfo : EIATTR_MIN_STACK_SIZE
	.align		4
.L_73:
        /*01bc*/ 	.byte	0x04, 0x12
        /*01be*/ 	.short	(.L_75 - .L_74)
	.align		4
.L_74:
        /*01c0*/ 	.word	index@(_Z19chaitinCheckKernel2Pyi)
        /*01c4*/ 	.word	0x00000000


	//----- nvinfo : EIATTR_MIN_STACK_SIZE
	.align		4
.L_75:
        /*01c8*/ 	.byte	0x04, 0x12
        /*01ca*/ 	.short	(.L_77 - .L_76)
	.align		4
.L_76:
        /*01cc*/ 	.word	index@(_Z19chaitinCheckKernel1Pyi)
        /*01d0*/ 	.word	0x00000000
.L_77:


//--------------------- .nv.compat                --------------------------
	.section	.nv.compat,"",@"SHT_CUDA_COMPAT_INFO"
	.align	4
        /*0000*/ 	.byte	0x02, 0x09, 0x00, 0x00, 0x02, 0x02, 0x01, 0x00, 0x02, 0x05, 0x05, 0x00, 0x03, 0x07, 0x01, 0x01
        /*0010*/ 	.byte	0x02, 0x03, 0x00, 0x00, 0x02, 0x06, 0x01, 0x00, 0x04, 0x0b, 0x08, 0x00, 0x09, 0x00, 0x00, 0x00
        /*0020*/ 	.byte	0x00, 0x00, 0x00, 0x00


//--------------------- .nv.info._Z20chaitinCheckKernel33Pyi --------------------------
	.section	.nv.info._Z20chaitinCheckKernel33Pyi,"",@"SHT_CUDA_INFO"
	.sectionflags	@""
	.align	4


	//----- nvinfo : EIATTR_CUDA_API_VERSION
	.align		4
        /*0000*/ 	.byte	0x04, 0x37
        /*0002*/ 	.short	(.L_79 - .L_78)
.L_78:
        /*0004*/ 	.word	0x00000082


	//----- nvinfo : EIATTR_KPARAM_INFO
	.align		4
.L_79:
        /*0008*/ 	.byte	0x04, 0x17
        /*000a*/ 	.short	(.L_81 - .L_80)
.L_80:
        /*000c*/ 	.word	0x00000000
        /*0010*/ 	.short	0x0001
        /*0012*/ 	.short	0x0008
        /*0014*/ 	.byte	0x00, 0xf0, 0x11, 0x00


	//----- nvinfo : EIATTR_KPARAM_INFO
	.align		4
.L_81:
        /*0018*/ 	.byte	0x04, 0x17
        /*001a*/ 	.short	(.L_83 - .L_82)
.L_82:
        /*001c*/ 	.word	0x00000000
        /*0020*/ 	.short	0x0000
        /*0022*/ 	.short	0x0000
        /*0024*/ 	.byte	0x00, 0xf5, 0x21, 0x00


	//----- nvinfo : EIATTR_SPARSE_MMA_MASK
	.align		4
.L_83:
        /*0028*/ 	.byte	0x03, 0x50
        /*002a*/ 	.short	0x0000


	//----- nvinfo : EIATTR_MAXREG_COUNT
	.align		4
        /*002c*/ 	.byte	0x03, 0x1b
        /*002e*/ 	.short	0x00ff


	//----- nvinfo : EIATTR_MERCURY_ISA_VERSION
	.align		4
        /*0030*/ 	.byte	0x03, 0x5f
        /*0032*/ 	.short	0x0101


	//----- nvinfo : EIATTR_VRC_CTA_INIT_COUNT
	.align		4
        /*0034*/ 	.byte	0x02, 0x4a
	.zero		1
	.zero		1


	//----- nvinfo : EIATTR_EXIT_INSTR_OFFSETS
	.align		4
        /*0038*/ 	.byte	0x04, 0x1c
        /*003a*/ 	.short	(.L_85 - .L_84)


	//   ....[0]....
.L_84:
        /*003c*/ 	.word	0x00000090


	//   ....[1]....
        /*0040*/ 	.word	0x00000160


	//----- nvinfo : EIATTR_CBANK_PARAM_SIZE
	.align		4
.L_85:
        /*0044*/ 	.byte	0x03, 0x19
        /*0046*/ 	.short	0x000c


	//----- nvinfo : EIATTR_PARAM_CBANK
	.align		4
        /*0048*/ 	.byte	0x04, 0x0a
        /*004a*/ 	.short	(.L_87 - .L_86)
	.align		4
.L_86:
        /*004c*/ 	.word	index@(.nv.constant0._Z20chaitinCheckKernel33Pyi)
        /*0050*/ 	.short	0x0380
        /*0052*/ 	.short	0x000c


	//----- nvinfo : EIATTR_SW_WAR
	.align		4
.L_87:
        /*0054*/ 	.byte	0x04, 0x36
        /*0056*/ 	.short	(.L_89 - .L_88)
.L_88:
        /*0058*/ 	.word	0x00000008
.L_89:


//--------------------- .nv.info._Z20chaitinCheckKernel32Pyi --------------------------
	.section	.nv.info._Z20chaitinCheckKernel32Pyi,"",@"SHT_CUDA_INFO"
	.sectionflags	@""
	.align	4


	//----- nvinfo : EIATTR_CUDA_API_VERSION
	.align		4
        /*0000*/ 	.byte	0x04, 0x37
        /*0002*/ 	.short	(.L_91 - .L_90)
.L_90:
        /*0004*/ 	.word	0x00000082


	//----- nvinfo : EIATTR_KPARAM_INFO
	.align		4
.L_91:
        /*0008*/ 	.byte	0x04, 0x17
        /*000a*/ 	.short	(.L_93 - .L_92)
.L_92:
        /*000c*/ 	.word	0x00000000
        /*0010*/ 	.short	0x0001
        /*0012*/ 	.short	0x0008
        /*0014*/ 	.byte	0x00, 0xf0, 0x11, 0x00


	//----- nvinfo : EIATTR_KPARAM_INFO
	.align		4
.L_93:
        /*0018*/ 	.byte	0x04, 0x17
        /*001a*/ 	.short	(.L_95 - .L_94)
.L_94:
        /*001c*/ 	.word	0x00000000
        /*0020*/ 	.short	0x0000
        /*0022*/ 	.short	0x0000
        /*0024*/ 	.byte	0x00, 0xf5, 0x21, 0x00


	//----- nvinfo : EIATTR_SPARSE_MMA_MASK
	.align		4
.L_95:
        /*0028*/ 	.byte	0x03, 0x50
        /*002a*/ 	.short	0x0000


	//----- nvinfo : EIATTR_MAXREG_COUNT
	.align		4
        /*002c*/ 	.byte	0x03, 0x1b
        /*002e*/ 	.short	0x00ff


	//----- nvinfo : EIATTR_MERCURY_ISA_VERSION
	.align		4
        /*0030*/ 	.byte	0x03, 0x5f
        /*0032*/ 	.short	0x0101


	//----- nvinfo : EIATTR_VRC_CTA_INIT_COUNT
	.align		4
        /*0034*/ 	.byte	0x02, 0x4a
	.zero		1
	.zero		1


	//----- nvinfo : EIATTR_EXIT_INSTR_OFFSETS
	.align		4
        /*0038*/ 	.byte	0x04, 0x1c
        /*003a*/ 	.short	(.L_97 - .L_96)


	//   ....[0]....
.L_96:
        /*003c*/ 	.word	0x00000090


	//   ....[1]....
        /*0040*/ 	.word	0x00000160


	//----- nvinfo : EIATTR_CBANK_PARAM_SIZE
	.align		4
.L_97:
        /*0044*/ 	.byte	0x03, 0x19
        /*0046*/ 	.short	0x000c


	//----- nvinfo : EIATTR_PARAM_CBANK
	.align		4
        /*0048*/ 	.byte	0x04, 0x0a
        /*004a*/ 	.short	(.L_99 - .L_98)
	.align		4
.L_98:
        /*004c*/ 	.word	index@(.nv.constant0._Z20chaitinCheckKernel32Pyi)
        /*0050*/ 	.short	0x0380
        /*0052*/ 	.short	0x000c


	//----- nvinfo : EIATTR_SW_WAR
	.align		4
.L_99:
        /*0054*/ 	.byte	0x04, 0x36
        /*0056*/ 	.short	(.L_101 - .L_100)
.L_100:
        /*0058*/ 	.word	0x00000008
.L_101:


//--------------------- .nv.info._Z20chaitinCheckKernel31Pyi --------------------------
	.section	.nv.info._Z20chaitinCheckKernel31Pyi,"",@"SHT_CUDA_INFO"
	.sectionflags	@""
	.align	4


	//----- nvinfo : EIATTR_CUDA_API_VERSION
	.align		4
        /*0000*/ 	.byte	0x04, 0x37
        /*0002*/ 	.short	(.L_103 - .L_102)
.L_102:
        /*0004*/ 	.word	0x00000082


	//----- nvinfo : EIATTR_KPARAM_INFO
	.align		4
.L_103:
        /*0008*/ 	.byte	0x04, 0x17
        /*000a*/ 	.short	(.L_105 - .L_104)
.L_104:
        /*000c*/ 	.word	0x00000000
        /*0010*/ 	.short	0x0001
        /*0012*/ 	.short	0x0008
        /*0014*/ 	.byte	0x00, 0xf0, 0x11, 0x00


	//----- nvinfo : EIATTR_KPARAM_INFO
	.align		4
.L_105:
        /*0018*/ 	.byte	0x04, 0x17
        /*001a*/ 	.short	(.L_107 - .L_106)
.L_106:
        /*001c*/ 	.word	0x00000000
        /*0020*/ 	.short	0x0000
        /*0022*/ 	.short	0x0000
        /*0024*/ 	.byte	0x00, 0xf5, 0x21, 0x00


	//----- nvinfo : EIATTR_SPARSE_MMA_MASK
	.align		4
.L_107:
        /*0028*/ 	.byte	0x03, 0x50
        /*002a*/ 	.short	0x0000


	//----- nvinfo : EIATTR_MAXREG_COUNT
	.align		4
        /*002c*/ 	.byte	0x03, 0x1b
        /*002e*/ 	.short	0x00ff


	//----- nvinfo : EIATTR_MERCURY_ISA_VERSION
	.align		4
        /*0030*/ 	.byte	0x03, 0x5f
        /*0032*/ 	.short	0x0101


	//----- nvinfo : EIATTR_VRC_CTA_INIT_COUNT
	.align		4
        /*0034*/ 	.byte	0x02, 0x4a
	.zero		1
	.zero		1


	//----- nvinfo : EIATTR_EXIT_INSTR_OFFSETS
	.align		4
        /*0038*/ 	.byte	0x04, 0x1c
        /*003a*/ 	.short	(.L_109 - .L_108)


	//   ....[0]....
.L_108:
        /*003c*/ 	.word	0x00000090


	//   ....[1]....
        /*0040*/ 	.word	0x000001b0


	//----- nvinfo : EIATTR_CBANK_PARAM_SIZE
	.align		4
.L_109:
        /*0044*/ 	.byte	0x03, 0x19
        /*0046*/ 	.short	0x000c


	//----- nvinfo : EIATTR_PARAM_CBANK
	.align		4
        /*0048*/ 	.byte	0x04, 0x0a
        /*004a*/ 	.short	(.L_111 - .L_110)
	.align		4
.L_110:
        /*004c*/ 	.word	index@(.nv.constant0._Z20chaitinCheckKernel31Pyi)
        /*0050*/ 	.short	0x0380
        /*0052*/ 	.short	0x000c


	//----- nvinfo : EIATTR_SW_WAR
	.align		4
.L_111:
        /*0054*/ 	.byte	0x04, 0x36
        /*0056*/ 	.short	(.L_113 - .L_112)
.L_112:
        /*0058*/ 	.word	0x00000008
.L_113:


//--------------------- .nv.info._Z20chaitinCheckKernel10Pyi --------------------------
	.section	.nv.info._Z20chaitinCheckKernel10Pyi,"",@"SHT_CUDA_INFO"
	.sectionflags	@""
	.align	4


	//----- nvinfo : EIATTR_CUDA_API_VERSION
	.align		4
        /*0000*/ 	.byte	0x04, 0x37
        /*0002*/ 	.short	(.L_115 - .L_114)
.L_114:
        /*0004*/ 	.word	0x00000082


	//----- nvinfo : EIATTR_KPARAM_INFO
	.align		4
.L_115:
        /*0008*/ 	.byte	0x04, 0x17
        /*000a*/ 	.short	(.L_117 - .L_116)
.L_116:
        /*000c*/ 	.word	0x00000000
        /*0010*/ 	.short	0x0001
        /*0012*/ 	.short	0x0008
        /*0014*/ 	.byte	0x00, 0xf0, 0x11, 0x00


	//----- nvinfo : EIATTR_KPARAM_INFO
	.align		4
.L_117:
        /*0018*/ 	.byte	0x04, 0x17
        /*001a*/ 	.short	(.L_119 - .L_118)
.L_118:
        /*001c*/ 	.word	0x00000000
        /*0020*/ 	.short	0x0000
        /*0022*/ 	.short	0x0000
        /*0024*/ 	.byte	0x00, 0xf5, 0x21, 0x00


	//----- nvinfo : EIATTR_SPARSE_MMA_MASK
	.align		4
.L_119:
        /*0028*/ 	.byte	0x03, 0x50
        /*002a*/ 	.short	0x0000


	//----- nvinfo : EIATTR_MAXREG_COUNT
	.align		4
        /*002c*/ 	.byte	0x03, 0x1b
        /*002e*/ 	.short	0x00ff


	//----- nvinfo : EIATTR_MERCURY_ISA_VERSION
	.align		4
        /*0030*/ 	.byte	0x03, 0x5f
        /*0032*/ 	.short	0x0101


	//----- nvinfo : EIATTR_VRC_CTA_INIT_COUNT
	.align		4
        /*0034*/ 	.byte	0x02, 0x4a
	.zero		1
	.zero		1


	//----- nvinfo : EIATTR_EXIT_INSTR_OFFSETS
	.align		4
        /*0038*/ 	.byte	0x04, 0x1c
        /*003a*/ 	.short	(.L_121 - .L_120)


	//   ....[0]....
.L_120:
        /*003c*/ 	.word	0x00000090


	//   ....[1]....
        /*0040*/ 	.word	0x000001b0


	//----- nvinfo : EIATTR_CBANK_PARAM_SIZE
	.align		4
.L_121:
        /*0044*/ 	.byte	0x03, 0x19
        /*0046*/ 	.short	0x000c


	//----- nvinfo : EIATTR_PARAM_CBANK
	.align		4
        /*0048*/ 	.byte	0x04, 0x0a
        /*004a*/ 	.short	(.L_123 - .L_122)
	.align		4
.L_122:
        /*004c*/ 	.word	index@(.nv.constant0._Z20chaitinCheckKernel10Pyi)
        /*0050*/ 	.short	0x0380
        /*0052*/ 	.short	0x000c


	//----- nvinfo : EIATTR_SW_WAR
	.align		4
.L_123:
        /*0054*/ 	.byte	0x04, 0x36
        /*0056*/ 	.short	(.L_125 - .L_124)
.L_124:
        /*0058*/ 	.word	0x00000008
.L_125:


//--------------------- .nv.info._Z19chaitinCheckKernel9Pyi --------------------------
	.section	.nv.info._Z19chaitinCheckKernel9Pyi,"",@"SHT_CUDA_INFO"
	.sectionflags	@""
	.align	4


	//----- nvinfo : EIATTR_CUDA_API_VERSION
	.align		4
        /*0000*/ 	.byte	0x04, 0x37
        /*0002*/ 	.short	(.L_127 - .L_126)
.L_126:
        /*0004*/ 	.word	0x00000082


	//----- nvinfo : EIATTR_KPARAM_INFO
	.align		4
.L_127:
        /*0008*/ 	.byte	0x04, 0x17
        /*000a*/ 	.short	(.L_129 - .L_128)
.L_128:
        /*000c*/ 	.word	0x00000000
        /*0010*/ 	.short	0x0001
        /*0012*/ 	.short	0x0008
        /*0014*/ 	.byte	0x00, 0xf0, 0x11, 0x00


	//----- nvinfo : EIATTR_KPARAM_INFO
	.align		4
.L_129:
        /*0018*/ 	.byte	0x04, 0x17
        /*001a*/ 	.short	(.L_131 - .L_130)
.L_130:
        /*001c*/ 	.word	0x00000000
        /*0020*/ 	.short	0x0000
        /*0022*/ 	.short	0x0000
        /*0024*/ 	.byte	0x00, 0xf5, 0x21, 0x00


	//----- nvinfo : EIATTR_SPARSE_MMA_MASK
	.align		4
.L_131:
        /*0028*/ 	.byte	0x03, 0x50
        /*002a*/ 	.short	0x0000


	//----- nvinfo : EIATTR_MAXREG_COUNT
	.align		4
        /*002c*/ 	.byte	0x03, 0x1b
        /*002e*/ 	.short	0x00ff


	//----- nvinfo : EIATTR_MERCURY_ISA_VERSION
	.align		4
        /*0030*/ 	.byte	0x03, 0x5f
        /*0032*/ 	.short	0x0101


	//----- nvinfo : EIATTR_VRC_CTA_INIT_COUNT
	.align		4
        /*0034*/ 	.byte	0x02, 0x4a
	.zero		1
	.zero		1


	//----- nvinfo : EIATTR_EXIT_INSTR_OFFSETS
	.align		4
        /*0038*/ 	.byte	0x04, 0x1c
        /*003a*/ 	.short	(.L_133 - .L_132)


	//   ....[0]....
.L_132:
        /*003c*/ 	.word	0x00000090


	//   ....[1]....
        /*0040*/ 	.word	0x00000160


	//----- nvinfo : EIATTR_CBANK_PARAM_SIZE
	.align		4
.L_133:
        /*0044*/ 	.byte	0x03, 0x19
        /*0046*/ 	.short	0x000c


	//----- nvinfo : EIATTR_PARAM_CBANK
	.align		4
        /*0048*/ 	.byte	0x04, 0x0a
        /*004a*/ 	.short	(.L_135 - .L_134)
	.align		4
.L_134:
        /*004c*/ 	.word	index@(.nv.constant0._Z19chaitinCheckKernel9Pyi)
        /*0050*/ 	.short	0x0380
        /*0052*/ 	.short	0x000c


	//----- nvinfo : EIATTR_SW_WAR
	.align		4
.L_135:
        /*0054*/ 	.byte	0x04, 0x36
        /*0056*/ 	.short	(.L_137 - .L_136)
.L_136:
        /*0058*/ 	.word	0x00000008
.L_137:


//--------------------- .nv.info._Z19chaitinCheckKernel8Pyi --------------------------
	.section	.nv.info._Z19chaitinCheckKernel8Pyi,"",@"SHT_CUDA_INFO"
	.sectionflags	@""
	.align	4


	//----- nvinfo : EIATTR_CUDA_API_VERSION
	.align		4
        /*0000*/ 	.byte	0x04, 0x37
        /*0002*/ 	.short	(.L_139 - .L_138)
.L_138:
        /*0004*/ 	.word	0x00000082


	//----- nvinfo : EIATTR_KPARAM_INFO
	.align		4
.L_139:
        /*0008*/ 	.byte	0x04, 0x17
        /*000a*/ 	.short	(.L_141 - .L_140)
.L_140:
        /*000c*/ 	.word	0x00000000
        /*0010*/ 	.short	0x0001
        /*0012*/ 	.short	0x0008
        /*0014*/ 	.byte	0x00, 0xf0, 0x11, 0x00


	//----- nvinfo : EIATTR_KPARAM_INFO
	.align		4
.L_141:
        /*0018*/ 	.byte	0x04, 0x17
        /*001a*/ 	.short	(.L_143 - .L_142)
.L_142:
        /*001c*/ 	.word	0x00000000
        /*0020*/ 	.short	0x0000
        /*0022*/ 	.short	0x0000
        /*0024*/ 	.byte	0x00, 0xf5, 0x21, 0x00


	//----- nvinfo : EIATTR_SPARSE_MMA_MASK
	.align		4
.L_143:
        /*0028*/ 	.byte	0x03, 0x50
        /*002a*/ 	.short	0x0000


	//----- nvinfo : EIATTR_MAXREG_COUNT
	.align		4
        /*002c*/ 	.byte	0x03, 0x1b
        /*002e*/ 	.short	0x00ff


	//----- nvinfo : EIATTR_MERCURY_ISA_VERSION
	.align		4
        /*0030*/ 	.byte	0x03, 0x5f
        /*0032*/ 	.short	0x0101


	//----- nvinfo : EIATTR_VRC_CTA_INIT_COUNT
	.align		4
        /*0034*/ 	.byte	0x02, 0x4a
	.zero		1
	.zero		1


	//----- nvinfo : EIATTR_EXIT_INSTR_OFFSETS
	.align		4
        /*0038*/ 	.byte	0x04, 0x1c
        /*003a*/ 	.short	(.L_145 - .L_144)


	//   ....[0]....
.L_144:
        /*003c*/ 	.word	0x00000090


	//   ....[1]....
        /*0040*/ 	.word	0x00000160


	//----- nvinfo : EIATTR_CBANK_PARAM_SIZE
	.align		4
.L_145:
        /*0044*/ 	.byte	0x03, 0x19
        /*0046*/ 	.short	0x000c


	//----- nvinfo : EIATTR_PARAM_CBANK
	.align		4
        /*0048*/ 	.byte	0x04, 0x0a
        /*004a*/ 	.short	(.L_147 - .L_146)
	.align		4
.L_146:
        /*004c*/ 	.word	index@(.nv.constant0._Z19chaitinCheckKernel8Pyi)
        /*0050*/ 	.short	0x0380
        /*0052*/ 	.short	0x000c


	//----- nvinfo : EIATTR_SW_WAR
	.align		4
.L_147:
        /*0054*/ 	.byte	0x04, 0x36
        /*0056*/ 	.short	(.L_149 - .L_148)
.L_148:
        /*0058*/ 	.word	0x00000008
.L_149:


//--------------------- .nv.info._Z19chaitinCheckKernel7Pyi --------------------------
	.section	.nv.info._Z19chaitinCheckKernel7Pyi,"",@"SHT_CUDA_INFO"
	.sectionflags	@""
	.align	4


	//----- nvinfo : EIATTR_CUDA_API_VERSION
	.align		4
        /*0000*/ 	.byte	0x04, 0x37
        /*0002*/ 	.short	(.L_151 - .L_150)
.L_150:
        /*0004*/ 	.word	0x00000082


	//----- nvinfo : EIATTR_KPARAM_INFO
	.align		4
.L_151:
        /*0008*/ 	.byte	0x04, 0x17
        /*000a*/ 	.short	(.L_153 - .L_152)
.L_152:
        /*000c*/ 	.word	0x00000000
        /*0010*/ 	.short	0x0001
        /*0012*/ 	.short	0x0008
        /*0014*/ 	.byte	0x00, 0xf0, 0x11, 0x00


	//----- nvinfo : EIATTR_KPARAM_INFO
	.align		4
.L_153:
        /*0018*/ 	.byte	0x04, 0x17
        /*001a*/ 	.short	(.L_155 - .L_154)
.L_154:
        /*001c*/ 	.word	0x00000000
        /*0020*/ 	.short	0x0000
        /*0022*/ 	.short	0x0000
        /*0024*/ 	.byte	0x00, 0xf5, 0x21, 0x00


	//----- nvinfo : EIATTR_SPARSE_MMA_MASK
	.align		4
.L_155:
        /*0028*/ 	.byte	0x03, 0x50
        /*002a*/ 	.short	0x0000


	//----- nvinfo : EIATTR_MAXREG_COUNT
	.align		4
        /*002c*/ 	.byte	0x03, 0x1b
        /*002e*/ 	.short	0x00ff


	//----- nvinfo : EIATTR_MERCURY_ISA_VERSION
	.align		4
        /*0030*/ 	.byte	0x03, 0x5f
        /*0032*/ 	.short	0x0101


	//----- nvinfo : EIATTR_VRC_CTA_INIT_COUNT
	.align		4
        /*0034*/ 	.byte	0x02, 0x4a
	.zero		1
	.zero		1


	//----- nvinfo : EIATTR_EXIT_INSTR_OFFSETS
	.align		4
        /*0038*/ 	.byte	0x04, 0x1c
        /*003a*/ 	.short	(.L_157 - .L_156)


	//   ....[0]....
.L_156:
        /*003c*/ 	.word	0x00000090


	//   ....[1]....
        /*0040*/ 	.word	0x00000180


	//----- nvinfo : EIATTR_CBANK_PARAM_SIZE
	.align		4
.L_157:
        /*0044*/ 	.byte	0x03, 0x19
        /*0046*/ 	.short	0x000c


	//----- nvinfo : EIATTR_PARAM_CBANK
	.align		4
        /*0048*/ 	.byte	0x04, 0x0a
        /*004a*/ 	.short	(.L_159 - .L_158)
	.align		4
.L_158:
        /*004c*/ 	.word	index@(.nv.constant0._Z19chaitinCheckKernel7Pyi)
        /*0050*/ 	.short	0x0380
        /*0052*/ 	.short	0x000c


	//----- nvinfo : EIATTR_SW_WAR
	.align		4
.L_159:
        /*0054*/ 	.byte	0x04, 0x36
        /*0056*/ 	.short	(.L_161 - .L_160)
.L_160:
        /*0058*/ 	.word	0x00000008
.L_161:


//--------------------- .nv.info._Z19chaitinCheckKernel6Pyi --------------------------
	.section	.nv.info._Z19chaitinCheckKernel6Pyi,"",@"SHT_CUDA_INFO"
	.sectionflags	@""
	.align	4


	//----- nvinfo : EIATTR_CUDA_API_VERSION
	.align		4
        /*0000*/ 	.byte	0x04, 0x37
        /*0002*/ 	.short	(.L_163 - .L_162)
.L_162:
        /*0004*/ 	.word	0x00000082


	//----- nvinfo : EIATTR_KPARAM_INFO
	.align		4
.L_163:
        /*0008*/ 	.byte	0x04, 0x17
        /*000a*/ 	.short	(.L_165 - .L_164)
.L_164:
        /*000c*/ 	.word	0x00000000
        /*0010*/ 	.short	0x0001
        /*0012*/ 	.short	0x0008
        /*0014*/ 	.byte	0x00, 0xf0, 0x11, 0x00


	//----- nvinfo : EIATTR_KPARAM_INFO
	.align		4
.L_165:
        /*0018*/ 	.byte	0x04, 0x17
        /*001a*/ 	.short	(.L_167 - .L_166)
.L_166:
        /*001c*/ 	.word	0x00000000
        /*0020*/ 	.short	0x0000
        /*0022*/ 	.short	0x0000
        /*0024*/ 	.byte	0x00, 0xf5, 0x21, 0x00


	//----- nvinfo : EIATTR_SPARSE_MMA_MASK
	.align		4
.L_167:
        /*0028*/ 	.byte	0x03, 0x50
        /*002a*/ 	.short	0x0000


	//----- nvinfo : EIATTR_MAXREG_COUNT
	.align		4
        /*002c*/ 	.byte	0x03, 0x1b
        /*002e*/ 	.short	0x00ff


	//----- nvinfo : EIATTR_MERCURY_ISA_VERSION
	.align		4
        /*0030*/ 	.byte	0x03, 0x5f
        /*0032*/ 	.short	0x0101


	//----- nvinfo : EIATTR_VRC_CTA_INIT_COUNT
	.align		4
        /*0034*/ 	.byte	0x02, 0x4a
	.zero		1
	.zero		1


	//----- nvinfo : EIATTR_EXIT_INSTR_OFFSETS
	.align		4
        /*0038*/ 	.byte	0x04, 0x1c
        /*003a*/ 	.short	(.L_169 - .L_168)


	//   ....[0]....
.L_168:
        /*003c*/ 	.word	0x00000090


	//   ....[1]....
        /*0040*/ 	.word	0x00000160


	//----- nvinfo : EIATTR_CBANK_PARAM_SIZE
	.align		4
.L_169:
        /*0044*/ 	.byte	0x03, 0x19
        /*0046*/ 	.short	0x000c


	//----- nvinfo : EIATTR_PARAM_CBANK
	.align		4
        /*0048*/ 	.byte	0x04, 0x0a
        /*004a*/ 	.short	(.L_171 - .L_170)
	.align		4
.L_170:
        /*004c*/ 	.word	index@(.nv.constant0._Z19chaitinCheckKernel6Pyi)
        /*0050*/ 	.short	0x0380
        /*0052*/ 	.short	0x000c


	//----- nvinfo : EIATTR_SW_WAR
	.align		4
.L_171:
        /*0054*/ 	.byte	0x04, 0x36
        /*0056*/ 	.short	(.L_173 - .L_172)
.L_172:
        /*0058*/ 	.word	0x00000008
.L_173:


//--------------------- .nv.info._Z19chaitinCheckKernel5Pyi --------------------------
	.section	.nv.info._Z19chaitinCheckKernel5Pyi,"",@"SHT_CUDA_INFO"
	.sectionflags	@""
	.align	4


	//----- nvinfo : EIATTR_CUDA_API_VERSION
	.align		4
        /*0000*/ 	.byte	0x04, 0x37
        /*0002*/ 	.short	(.L_175 - .L_174)
.L_174:
        /*0004*/ 	.word	0x00000082


	//----- nvinfo : EIATTR_KPARAM_INFO
	.align		4
.L_175:
        /*0008*/ 	.byte	0x04, 0x17
        /*000a*/ 	.short	(.L_177 - .L_176)
.L_176:
        /*000c*/ 	.word	0x00000000
        /*0010*/ 	.short	0x0001
        /*0012*/ 	.short	0x0008
        /*0014*/ 	.byte	0x00, 0xf0, 0x11, 0x00


	//----- nvinfo : EIATTR_KPARAM_INFO
	.align		4
.L_177:
        /*0018*/ 	.byte	0x04, 0x17
        /*001a*/ 	.short	(.L_179 - .L_178)
.L_178:
        /*001c*/ 	.word	0x00000000
        /*0020*/ 	.short	0x0000
        /*0022*/ 	.short	0x0000
        /*0024*/ 	.byte	0x00, 0xf5, 0x21, 0x00


	//----- nvinfo : EIATTR_SPARSE_MMA_MASK
	.align		4
.L_179:
        /*0028*/ 	.byte	0x03, 0x50
        /*002a*/ 	.short	0x0000


	//----- nvinfo : EIATTR_MAXREG_COUNT
	.align		4
        /*002c*/ 	.byte	0x03, 0x1b
        /*002e*/ 	.short	0x00ff


	//----- nvinfo : EIATTR_MERCURY_ISA_VERSION
	.align		4
        /*0030*/ 	.byte	0x03, 0x5f
        /*0032*/ 	.short	0x0101


	//----- nvinfo : EIATTR_VRC_CTA_INIT_COUNT
	.align		4
        /*0034*/ 	.byte	0x02, 0x4a
	.zero		1
	.zero		1


	//----- nvinfo : EIATTR_EXIT_INSTR_OFFSETS
	.align		4
        /*0038*/ 	.byte	0x04, 0x1c
        /*003a*/ 	.short	(.L_181 - .L_180)


	//   ....[0]....
.L_180:
        /*003c*/ 	.word	0x00000090


	//   ....[1]....
        /*0040*/ 	.word	0x00000160


	//----- nvinfo : EIATTR_CBANK_PARAM_SIZE
	.align		4
.L_181:
        /*0044*/ 	.byte	0x03, 0x19
        /*0046*/ 	.short	0x000c


	//----- nvinfo : EIATTR_PARAM_CBANK
	.align		4
        /*0048*/ 	.byte	0x04, 0x0a
        /*004a*/ 	.short	(.L_183 - .L_182)
	.align		4
.L_182:
        /*004c*/ 	.word	index@(.nv.constant0._Z19chaitinCheckKernel5Pyi)
        /*0050*/ 	.short	0x0380
        /*0052*/ 	.short	0x000c


	//----- nvinfo : EIATTR_SW_WAR
	.align		4
.L_183:
        /*0054*/ 	.byte	0x04, 0x36
        /*0056*/ 	.short	(.L_185 - .L_184)
.L_184:
        /*0058*/ 	.word	0x00000008
.L_185:


//--------------------- .nv.info._Z19chaitinCheckKernel4Pyi --------------------------
	.section	.nv.info._Z19chaitinCheckKernel4Pyi,"",@"SHT_CUDA_INFO"
	.sectionflags	@""
	.align	4


	//----- nvinfo : EIATTR_CUDA_API_VERSION
	.align		4
        /*0000*/ 	.byte	0x04, 0x37
        /*0002*/ 	.short	(.L_187 - .L_186)
.L_186:
        /*0004*/ 	.word	0x00000082


	//----- nvinfo : EIATTR_KPARAM_INFO
	.align		4
.L_187:
        /*0008*/ 	.byte	0x04, 0x17
        /*000a*/ 	.short	(.L_189 - .L_188)
.L_188:
        /*000c*/ 	.word	0x00000000
        /*0010*/ 	.short	0x0001
        /*0012*/ 	.short	0x0008
        /*0014*/ 	.byte	0x00, 0xf0, 0x11, 0x00


	//----- nvinfo : EIATTR_KPARAM_INFO
	.align		4
.L_189:
        /*0018*/ 	.byte	0x04, 0x17
        /*001a*/ 	.short	(.L_191 - .L_190)
.L_190:
        /*001c*/ 	.word	0x00000000
        /*0020*/ 	.short	0x0000
        /*0022*/ 	.short	0x0000
        /*0024*/ 	.byte	0x00, 0xf5, 0x21, 0x00


	//----- nvinfo : EIATTR_SPARSE_MMA_MASK
	.align		4
.L_191:
        /*0028*/ 	.byte	0x03, 0x50
        /*002a*/ 	.short	0x0000


	//----- nvinfo : EIATTR_MAXREG_COUNT
	.align		4
        /*002c*/ 	.byte	0x03, 0x1b
        /*002e*/ 	.short	0x00ff


	//----- nvinfo : EIATTR_MERCURY_ISA_VERSION
	.align		4
        /*0030*/ 	.byte	0x03, 0x5f
        /*0032*/ 	.short	0x0101


	//----- nvinfo : EIATTR_VRC_CTA_INIT_COUNT
	.align		4
        /*0034*/ 	.byte	0x02, 0x4a
	.zero		1
	.zero		1


	//----- nvinfo : EIATTR_EXIT_INSTR_OFFSETS
	.align		4
        /*0038*/ 	.byte	0x04, 0x1c
        /*003a*/ 	.short	(.L_193 - .L_192)


	//   ....[0]....
.L_192:
        /*003c*/ 	.word	0x00000090


	//   ....[1]....
        /*0040*/ 	.word	0x00000170


	//----- nvinfo : EIATTR_CBANK_PARAM_SIZE
	.align		4
.L_193:
        /*0044*/ 	.byte	0x03, 0x19
        /*0046*/ 	.short	0x000c


	//----- nvinfo : EIATTR_PARAM_CBANK
	.align		4
        /*0048*/ 	.byte	0x04, 0x0a
        /*004a*/ 	.short	(.L_195 - .L_194)
	.align		4
.L_194:
        /*004c*/ 	.word	index@(.nv.constant0._Z19chaitinCheckKernel4Pyi)
        /*0050*/ 	.short	0x0380
        /*0052*/ 	.short	0x000c


	//----- nvinfo : EIATTR_SW_WAR
	.align		4
.L_195:
        /*0054*/ 	.byte	0x04, 0x36
        /*0056*/ 	.short	(.L_197 - .L_196)
.L_196:
        /*0058*/ 	.word	0x00000008
.L_197:


//--------------------- .nv.info._Z19chaitinCheckKernel3Pyi --------------------------
	.section	.nv.info._Z19chaitinCheckKernel3Pyi,"",@"SHT_CUDA_INFO"
	.sectionflags	@""
	.align	4


	//----- nvinfo : EIATTR_CUDA_API_VERSION
	.align		4
        /*0000*/ 	.byte	0x04, 0x37
        /*0002*/ 	.short	(.L_199 - .L_198)
.L_198:
        /*0004*/ 	.word	0x00000082


	//----- nvinfo : EIATTR_KPARAM_INFO
	.align		4
.L_199:
        /*0008*/ 	.byte	0x04, 0x17
        /*000a*/ 	.short	(.L_201 - .L_200)
.L_200:
        /*000c*/ 	.word	0x00000000
        /*0010*/ 	.short	0x0001
        /*0012*/ 	.short	0x0008
        /*0014*/ 	.byte	0x00, 0xf0, 0x11, 0x00


	//----- nvinfo : EIATTR_KPARAM_INFO
	.align		4
.L_201:
        /*0018*/ 	.byte	0x04, 0x17
        /*001a*/ 	.short	(.L_203 - .L_202)
.L_202:
        /*001c*/ 	.word	0x00000000
        /*0020*/ 	.short	0x0000
        /*0022*/ 	.short	0x0000
        /*0024*/ 	.byte	0x00, 0xf5, 0x21, 0x00


	//----- nvinfo : EIATTR_SPARSE_MMA_MASK
	.align		4
.L_203:
        /*0028*/ 	.byte	0x03, 0x50
        /*002a*/ 	.short	0x0000


	//----- nvinfo : EIATTR_MAXREG_COUNT
	.align		4
        /*002c*/ 	.byte	0x03, 0x1b
        /*002e*/ 	.short	0x00ff


	//----- nvinfo : EIATTR_MERCURY_ISA_VERSION
	.align		4
        /*0030*/ 	.byte	0x03, 0x5f
        /*0032*/ 	.short	0x0101


	//----- nvinfo : EIATTR_VRC_CTA_INIT_COUNT
	.align		4
        /*0034*/ 	.byte	0x02, 0x4a
	.zero		1
	.zero		1


	//----- nvinfo : EIATTR_EXIT_INSTR_OFFSETS
	.align		4
        /*0038*/ 	.byte	0x04, 0x1c
        /*003a*/ 	.short	(.L_205 - .L_204)


	//   ....[0]....
.L_204:
        /*003c*/ 	.word	0x00000090


	//   ....[1]....
        /*0040*/ 	.word	0x00000160


	//----- nvinfo : EIATTR_CBANK_PARAM_SIZE
	.align		4
.L_205:
        /*0044*/ 	.byte	0x03, 0x19
        /*0046*/ 	.short	0x000c


	//----- nvinfo : EIATTR_PARAM_CBANK
	.align		4
        /*0048*/ 	.byte	0x04, 0x0a
        /*004a*/ 	.short	(.L_207 - .L_206)
	.align		4
.L_206:
        /*004c*/ 	.word	index@(.nv.constant0._Z19chaitinCheckKernel3Pyi)
        /*0050*/ 	.short	0x0380
        /*0052*/ 	.short	0x000c


	//----- nvinfo : EIATTR_SW_WAR
	.align		4
.L_207:
        /*0054*/ 	.byte	0x04, 0x36
        /*0056*/ 	.short	(.L_209 - .L_208)
.L_208:
        /*0058*/ 	.word	0x00000008
.L_209:


//--------------------- .nv.info._Z19chaitinCheckKernel2Pyi --------------------------
	.section	.nv.info._Z19chaitinCheckKernel2Pyi,"",@"SHT_CUDA_INFO"
	.sectionflags	@""
	.align	4


	//----- nvinfo : EIATTR_CUDA_API_VERSION
	.align		4
        /*0000*/ 	.byte	0x04, 0x37
        /*0002*/ 	.short	(.L_211 - .L_210)
.L_210:
        /*0004*/ 	.word	0x00000082


	//----- nvinfo : EIATTR_KPARAM_INFO
	.align		4
.L_211:
        /*0008*/ 	.byte	0x04, 0x17
        /*000a*/ 	.short	(.L_213 - .L_212)
.L_212:
        /*000c*/ 	.word	0x00000000
        /*0010*/ 	.short	0x0001
        /*0012*/ 	.short	0x0008
        /*0014*/ 	.byte	0x00, 0xf0, 0x11, 0x00


	//----- nvinfo : EIATTR_KPARAM_INFO
	.align		4
.L_213:
        /*0018*/ 	.byte	0x04, 0x17
        /*001a*/ 	.short	(.L_215 - .L_214)
.L_214:
        /*001c*/ 	.word	0x00000000
        /*0020*/ 	.short	0x0000
        /*0022*/ 	.short	0x0000
        /*0024*/ 	.byte	0x00, 0xf5, 0x21, 0x00


	//----- nvinfo : EIATTR_SPARSE_MMA_MASK
	.align		4
.L_215:
        /*0028*/ 	.byte	0x03, 0x50
        /*002a*/ 	.short	0x0000


	//----- nvinfo : EIATTR_MAXREG_COUNT
	.align		4
        /*002c*/ 	.byte	0x03, 0x1b
        /*002e*/ 	.short	0x00ff


	//----- nvinfo : EIATTR_MERCURY_ISA_VERSION
	.align		4
        /*0030*/ 	.byte	0x03, 0x5f
        /*0032*/ 	.short	0x0101


	//----- nvinfo : EIATTR_VRC_CTA_INIT_COUNT
	.align		4
        /*0034*/ 	.byte	0x02, 0x4a
	.zero		1
	.zero		1


	//----- nvinfo : EIATTR_EXIT_INSTR_OFFSETS
	.align		4
        /*0038*/ 	.byte	0x04, 0x1c
        /*003a*/ 	.short	(.L_217 - .L_216)


	//   ....[0]....
.L_216:
        /*003c*/ 	.word	0x00000090


	//   ....[1]....
        /*0040*/ 	.word	0x00000130


	//----- nvinfo : EIATTR_CBANK_PARAM_SIZE
	.align		4
.L_217:
        /*0044*/ 	.byte	0x03, 0x19
        /*0046*/ 	.short	0x000c


	//----- nvinfo : EIATTR_PARAM_CBANK
	.align		4
        /*0048*/ 	.byte	0x04, 0x0a
        /*004a*/ 	.short	(.L_219 - .L_218)
	.align		4
.L_218:
        /*004c*/ 	.word	index@(.nv.constant0._Z19chaitinCheckKernel2Pyi)
        /*0050*/ 	.short	0x0380
        /*0052*/ 	.short	0x000c


	//----- nvinfo : EIATTR_SW_WAR
	.align		4
.L_219:
        /*0054*/ 	.byte	0x04, 0x36
        /*0056*/ 	.short	(.L_221 - .L_220)
.L_220:
        /*0058*/ 	.word	0x00000008
.L_221:


//--------------------- .nv.info._Z19chaitinCheckKernel1Pyi --------------------------
	.section	.nv.info._Z19chaitinCheckKernel1Pyi,"",@"SHT_CUDA_INFO"
	.sectionflags	@""
	.align	4


	//----- nvinfo : EIATTR_CUDA_API_VERSION
	.align		4
        /*0000*/ 	.byte	0x04, 0x37
        /*0002*/ 	.short	(.L_223 - .L_222)
.L_222:
        /*0004*/ 	.word	0x00000082


	//----- nvinfo : EIATTR_KPARAM_INFO
	.align		4
.L_223:
        /*0008*/ 	.byte	0x04, 0x17
        /*000a*/ 	.short	(.L_225 - .L_224)
.L_224:
        /*000c*/ 	.word	0x00000000
        /*0010*/ 	.short	0x0001
        /*0012*/ 	.short	0x0008
        /*0014*/ 	.byte	0x00, 0xf0, 0x11, 0x00


	//----- nvinfo : EIATTR_KPARAM_INFO
	.align		4
.L_225:
        /*0018*/ 	.byte	0x04, 0x17
        /*001a*/ 	.short	(.L_227 - .L_226)
.L_226:
        /*001c*/ 	.word	0x00000000
        /*0020*/ 	.short	0x0000
        /*0022*/ 	.short	0x0000
        /*0024*/ 	.byte	0x00, 0xf5, 0x21, 0x00


	//----- nvinfo : EIATTR_SPARSE_MMA_MASK
	.align		4
.L_227:
        /*0028*/ 	.byte	0x03, 0x50
        /*002a*/ 	.short	0x0000


	//----- nvinfo : EIATTR_MAXREG_COUNT
	.align		4
        /*002c*/ 	.byte	0x03, 0x1b
        /*002e*/ 	.short	0x00ff


	//----- nvinfo : EIATTR_MERCURY_ISA_VERSION
	.align		4
        /*0030*/ 	.byte	0x03, 0x5f
        /*0032*/ 	.short	0x0101


	//----- nvinfo : EIATTR_VRC_CTA_INIT_COUNT
	.align		4
        /*0034*/ 	.byte	0x02, 0x4a
	.zero		1
	.zero		1


	//----- nvinfo : EIATTR_EXIT_INSTR_OFFSETS
	.align		4
        /*0038*/ 	.byte	0x04, 0x1c
        /*003a*/ 	.short	(.L_229 - .L_228)


	//   ....[0]....
.L_228:
        /*003c*/ 	.word	0x00000090


	//   ....[1]....
        /*0040*/ 	.word	0x00000140


	//----- nvinfo : EIATTR_CBANK_PARAM_SIZE
	.align		4
.L_229:
        /*0044*/ 	.byte	0x03, 0x19
        /*0046*/ 	.short	0x000c


	//----- nvinfo : EIATTR_PARAM_CBANK
	.align		4
        /*0048*/ 	.byte	0x04, 0x0a
        /*004a*/ 	.short	(.L_231 - .L_230)
	.align		4
.L_230:
        /*004c*/ 	.word	index@(.nv.constant0._Z19chaitinCheckKernel1Pyi)
        /*0050*/ 	.short	0x0380
        /*0052*/ 	.short	0x000c


	//----- nvinfo : EIATTR_SW_WAR
	.align		4
.L_231:
        /*0054*/ 	.byte	0x04, 0x36
        /*0056*/ 	.short	(.L_233 - .L_232)
.L_232:
        /*0058*/ 	.word	0x00000008
.L_233:


//--------------------- .nv.callgraph             --------------------------
	.section	.nv.callgraph,"",@"SHT_CUDA_CALLGRAPH"
	.align	4
	.sectionentsize	8
	.align		4
        /*0000*/ 	.word	0x00000000
	.align		4
        /*0004*/ 	.word	0xffffffff
	.align		4
        /*0008*/ 	.word	0x00000000
	.align		4
        /*000c*/ 	.word	0xfffffffe
	.align		4
        /*0010*/ 	.word	0x00000000
	.align		4
        /*0014*/ 	.word	0xfffffffd
	.align		4
        /*0018*/ 	.word	0x00000000
	.align		4
        /*001c*/ 	.word	0xfffffffc


//--------------------- .text._Z20chaitinCheckKernel33Pyi --------------------------
	.section	.text._Z20chaitinCheckKernel33Pyi,"ax",@progbits
	.align	128
        .global         _Z20chaitinCheckKernel33Pyi
        .type           _Z20chaitinCheckKernel33Pyi,@function
        .size           _Z20chaitinCheckKernel33Pyi,(.L_x_13 - _Z20chaitinCheckKernel33Pyi)
        .other          _Z20chaitinCheckKernel33Pyi,@"STO_CUDA_ENTRY STV_DEFAULT"
_Z20chaitinCheckKernel33Pyi:
.text._Z20chaitinCheckKernel33Pyi:
[----:B------:R-:W-:Y:S01]  /*0000*/  LDC R1, c[0x0][0x37c] ;  /* 0x0000df00ff017b82 */ /* 0x000fe20000000800 */
[----:B------:R-:W0:Y:S07]  /*0010*/  S2R R0, SR_TID.X ;  /* 0x0000000000007919 */ /* 0x000e2e0000002100 */
[----:B------:R-:W0:Y:S01]  /*0020*/  S2UR UR4, SR_CTAID.X ;  /* 0x00000000000479c3 */ /* 0x000e220000002500 */
[----:B------:R-:W1:Y:S07]  /*0030*/  LDCU UR5, c[0x0][0x388] ;  /* 0x00007100ff0577ac */ /* 0x000e6e0008000800 */
[----:B------:R-:W0:Y:S02]  /*0040*/  LDC R7, c[0x0][0x360] ;  /* 0x0000d800ff077b82 */ /* 0x000e240000000800 */
[----:B0-----:R-:W-:Y:S01]  /*0050*/  IMAD R7, R7, UR4, R0 ;  /* 0x0000000407077c24 */ /* 0x001fe2000f8e0200 */
[----:B-1----:R-:W-:-:S04]  /*0060*/  USHF.R.S32.HI UR4, URZ, 0x1f, UR5 ;  /* 0x0000001fff047899 */ /* 0x002fc80008011405 */
[----:B------:R-:W-:-:S04]  /*0070*/  ISETP.GE.U32.AND P0, PT, R7, UR5, PT ;  /* 0x0000000507007c0c */ /* 0x000fc8000bf06070 */
[----:B------:R-:W-:-:S13]  /*0080*/  ISETP.GE.U32.AND.EX P0, PT, RZ, UR4, PT, P0 ;  /* 0x00000004ff007c0c */ /* 0x000fda000bf06100 */
[----:B------:R-:W-:Y:S05]  /*0090*/  @P0 EXIT ;  /* 0x000000000000094d */ /* 0x000fea0003800000 */
[----:B------:R-:W0:Y:S01]  /*00a0*/  LDCU.64 UR6, c[0x0][0x380] ;  /* 0x00007000ff0677ac */ /* 0x000e220008000a00 */
[----:B------:R-:W1:Y:S01]  /*00b0*/  LDCU.64 UR4, c[0x0][0x358] ;  /* 0x00006b00ff0477ac */ /* 0x000e620008000a00 */
[----:B0-----:R-:W-:-:S04]  /*00c0*/  LEA R2, P0, R7, UR6, 0x3 ;  /* 0x0000000607027c11 */ /* 0x001fc8000f8018ff */
[----:B------:R-:W-:-:S05]  /*00d0*/  LEA.HI.X R3, R7, UR7, RZ, 0x3, P0 ;  /* 0x0000000707037c11 */ /* 0x000fca00080f1cff */
[----:B-1----:R-:W2:Y:S01]  /*00e0*/  LDG.E.64 R4, desc[UR4][R2.64] ;  /* 0x0000000402047981 */ /* 0x002ea2000c1e1b00 */
[----:B------:R-:W-:-:S05]  /*00f0*/  IADD3 R0, P0, PT, RZ, -R7, RZ ;  /* 0x80000007ff007210 */ /* 0x000fca0007f1e0ff */
[----:B------:R-:W-:Y:S02]  /*0100*/  IMAD.X R6, RZ, RZ, -0x1, P0 ;  /* 0xffffffffff067424 */ /* 0x000fe400000e06ff */
[----:B--2---:R-:W-:-:S04]  /*0110*/  IMAD.WIDE.U32 R4, R7, R0, R4 ;  /* 0x0000000007047225 */ /* 0x004fc800078e0004 */
[----:B------:R-:W-:Y:S01]  /*0120*/  IMAD R7, R6, R7, RZ ;  /* 0x0000000706077224 */ /* 0x000fe200078e02ff */
[----:B------:R-:W-:-:S05]  /*0130*/  IADD3 R4, P0, PT, R4, 0x1f, RZ ;  /* 0x0000001f04047810 */ /* 0x000fca0007f1e0ff */
[----:B------:R-:W-:-:S05]  /*0140*/  IMAD.X R5, R5, 0x1, R7, P0 ;  /* 0x0000000105057824 */ /* 0x000fca00000e0607 */
[----:B------:R-:W-:Y:S01]  /*0150*/  STG.E.64 desc[UR4][R2.64], R4 ;  /* 0x0000000402007986 */ /* 0x000fe2000c101b04 */
[----:B------:R-:W-:Y:S05]  /*0160*/  EXIT ;  /* 0x000000000000794d */ /* 0x000fea0003800000 */
.L_x_0:
[----:B------:R-:W-:-:S00]  /*0170*/  BRA `(.L_x_0) ;  /* 0xfffffffc00fc7947 */ /* 0x000fc0000383ffff */
[----:B------:R-:W-:-:S00]  /*0180*/  NOP ;  /* 0x0000000000007918 */ /* 0x000fc00000000000 */
[----:B------:R-:W-:-:S00]  /*0190*/  NOP ;  /* 0x0000000000007918 */ /* 0x000fc00000000000 */
[----:B------:R-:W-:-:S00]  /*01a0*/  NOP ;  /* 0x0000000000007918 */ /* 0x000fc00000000000 */
[----:B------:R-:W-:-:S00]  /*01b0*/  NOP ;  /* 0x0000000000007918 */ /* 0x000fc00000000000 */
[----:B------:R-:W-:-:S00]  /*01c0*/  NOP ;  /* 0x0000000000007918 */ /* 0x000fc00000000000 */
[----:B------:R-:W-:-:S00]  /*01d0*/  NOP ;  /* 0x0000000000007918 */ /* 0x000fc00000000000 */
[----:B------:R-:W-:-:S00]  /*01e0*/  NOP ;  /* 0x0000000000007918 */ /* 0x000fc00000000000 */
[----:B------:R-:W-:-:S00]  /*01f0*/  NOP ;  /* 0x0000000000007918 */ /* 0x000fc00000000000 */
.L_x_13:


//--------------------- .text._Z20chaitinCheckKernel32Pyi --------------------------
	.section	.text._Z20chaitinCheckKernel32Pyi,"ax",@progbits
	.align	128
        .global         _Z20chaitinCheckKernel32Pyi
        .type           _Z20chaitinCheckKernel32Pyi,@function
        .size           _Z20chaitinCheckKernel32Pyi,(.L_x_14 - _Z20chaitinCheckKernel32Pyi)
        .other          _Z20chaitinCheckKernel32Pyi,@"STO_CUDA_ENTRY STV_DEFAULT"
_Z20chaitinCheckKernel32Pyi:
.text._Z20chaitinCheckKernel32Pyi:
        /* <DEDUP_REMOVED lines=15> */
[----:B------:R-:W-:-:S05]  /*00f0*/  IADD3 R7, P0, PT, R0, -0xe, RZ ;  /* 0xfffffff200077810 */ /* 0x000fca0007f1e0ff */
[----:B------:R-:W-:Y:S02]  /*0100*/  IMAD.X R9, RZ, RZ, -0x1, P0 ;  /* 0xffffffffff097424 */ /* 0x000fe400000e06ff */
[-C--:B--2---:R-:W-:Y:S02]  /*0110*/  IMAD R0, R5, R7.reuse, RZ ;  /* 0x0000000705007224 */ /* 0x084fe400078e02ff */
[----:B------:R-:W-:-:S04]  /*0120*/  IMAD.WIDE.U32 R6, R4, R7, RZ ;  /* 0x0000000704067225 */ /* 0x000fc800078e00ff */
[----:B------:R-:W-:-:S05]  /*0130*/  IMAD R9, R4, R9, R0 ;  /* 0x0000000904097224 */ /* 0x000fca00078e0200 */
[----:B------:R-:W-:-:S05]  /*0140*/  IADD3 R7, PT, PT, R7, R9, RZ ;  /* 0x0000000907077210 */ /* 0x000fca0007ffe0ff */
[----:B------:R-:W-:Y:S01]  /*0150*/  STG.E.64 desc[UR4][R2.64], R6 ;  /* 0x0000000602007986 */ /* 0x000fe2000c101b04 */
[----:B------:R-:W-:Y:S05]  /*0160*/  EXIT ;  /* 0x000000000000794d */ /* 0x000fea0003800000 */
.L_x_1:
        /* <DEDUP_REMOVED lines=9> */
.L_x_14:


//--------------------- .text._Z20chaitinCheckKernel31Pyi --------------------------
	.section	.text._Z20chaitinCheckKernel31Pyi,"ax",@progbits
	.align	128
        .global         _Z20chaitinCheckKernel31Pyi
        .type           _Z20chaitinCheckKernel31Pyi,@function
        .size           _Z20chaitinCheckKernel31Pyi,(.L_x_15 - _Z20chaitinCheckKernel31Pyi)
        .other          _Z20chaitinCheckKernel31Pyi,@"STO_CUDA_ENTRY STV_DEFAULT"
_Z20chaitinCheckKernel31Pyi:
.text._Z20chaitinCheckKernel31Pyi:
        /* <DEDUP_REMOVED lines=15> */
[----:B------:R-:W-:Y:S01]  /*00f0*/  IMAD.WIDE.U32 R6, R9, R9, RZ ;  /* 0x0000000909067225 */ /* 0x000fe200078e00ff */
[----:B------:R-:W-:-:S04]  /*0100*/  UMOV UR4, URZ ;  /* 0x000000ff00047c82 */ /* 0x000fc80008000000 */
[----:B------:R-:W-:Y:S01]  /*0110*/  IADD3 R0, PT, PT, R7, UR4, RZ ;  /* 0x0000000407007c10 */ /* 0x000fe2000fffe0ff */
[----:B------:R-:W-:-:S04]  /*0120*/  IMAD.WIDE.U32 R6, R6, R9, RZ ;  /* 0x0000000906067225 */ /* 0x000fc800078e00ff */
[----:B------:R-:W-:-:S05]  /*0130*/  IMAD R9, R0, R9, RZ ;  /* 0x0000000900097224 */ /* 0x000fca00078e02ff */
[----:B------:R-:W-:-:S05]  /*0140*/  IADD3 R7, PT, PT, R7, R9, RZ ;  /* 0x0000000907077210 */ /* 0x000fca0007ffe0ff */
[----:B------:R-:W-:-:S04]  /*0150*/  IMAD R0, R7, R6, RZ ;  /* 0x0000000607007224 */ /* 0x000fc800078e02ff */
[-C--:B------:R-:W-:Y:S02]  /*0160*/  IMAD R7, R7, R6.reuse, R0 ;  /* 0x0000000607077224 */ /* 0x080fe400078e0200 */
[----:B--2---:R-:W-:-:S03]  /*0170*/  IMAD.WIDE.U32 R4, R6, R6, R4 ;  /* 0x0000000606047225 */ /* 0x004fc600078e0004 */
[----:B------:R-:W-:-:S04]  /*0180*/  IADD3 R4, P0, PT, R4, 0x1d, RZ ;  /* 0x0000001d04047810 */ /* 0x000fc80007f1e0ff */
[----:B------:R-:W-:-:S05]  /*0190*/  IADD3.X R5, PT, PT, R5, R7, RZ, P0, !PT ;  /* 0x0000000705057210 */ /* 0x000fca00007fe4ff */
[----:B------:R-:W-:Y:S01]  /*01a0*/  STG.E.64 desc[UR6][R2.64], R4 ;  /* 0x0000000402007986 */ /* 0x000fe2000c101b06 */
[----:B------:R-:W-:Y:S05]  /*01b0*/  EXIT ;  /* 0x000000000000794d */ /* 0x000fea0003800000 */
.L_x_2:
        /* <DEDUP_REMOVED lines=12> */
.L_x_15:


//--------------------- .text._Z20chaitinCheckKernel10Pyi --------------------------
	.section	.text._Z20chaitinCheckKernel10Pyi,"ax",@progbits
	.align	128
        .global         _Z20chaitinCheckKernel10Pyi
        .type           _Z20chaitinCheckKernel10Pyi,@function
        .size           _Z20chaitinCheckKernel10Pyi,(.L_x_16 - _Z20chaitinCheckKernel10Pyi)
        .other          _Z20chaitinCheckKernel10Pyi,@"STO_CUDA_ENTRY STV_DEFAULT"
_Z20chaitinCheckKernel10Pyi:
.text._Z20chaitinCheckKernel10Pyi:
        /* <DEDUP_REMOVED lines=28> */
.L_x_3:
        /* <DEDUP_REMOVED lines=12> */
.L_x_16:


//--------------------- .text._Z19chaitinCheckKernel9Pyi --------------------------
	.section	.text._Z19chaitinCheckKernel9Pyi,"ax",@progbits
	.align	128
        .global         _Z19chaitinCheckKernel9Pyi
        .type           _Z19chaitinCheckKernel9Pyi,@function
        .size           _Z19chaitinCheckKernel9Pyi,(.L_x_17 - _Z19chaitinCheckKernel9Pyi)
        .other          _Z19chaitinCheckKernel9Pyi,@"STO_CUDA_ENTRY STV_DEFAULT"
_Z19chaitinCheckKernel9Pyi:
.text._Z19chaitinCheckKernel9Pyi:
        /* <DEDUP_REMOVED lines=23> */
.L_x_4:
        /* <DEDUP_REMOVED lines=9> */
.L_x_17:


//--------------------- .text._Z19chaitinCheckKernel8Pyi --------------------------
	.section	.text._Z19chaitinCheckKernel8Pyi,"ax",@progbits
	.align	128
        .global         _Z19chaitinCheckKernel8Pyi
        .type           _Z19chaitinCheckKernel8Pyi,@function
        .size           _Z19chaitinCheckKernel8Pyi,(.L_x_18 - _Z19chaitinCheckKernel8Pyi)
        .other          _Z19chaitinCheckKernel8Pyi,@"STO_CUDA_ENTRY STV_DEFAULT"
_Z19chaitinCheckKernel8Pyi:
.text._Z19chaitinCheckKernel8Pyi:
        /* <DEDUP_REMOVED lines=15> */
[----:B------:R-:W-:-:S05]  /*00f0*/  IADD3 R7, P0, PT, R0, 0x2, RZ ;  /* 0x0000000200077810 */ /* 0x000fca0007f1e0ff */
[----:B------:R-:W-:Y:S02]  /*0100*/  IMAD.X R9, RZ, RZ, RZ, P0 ;  /* 0x000000ffff097224 */ /* 0x000fe400000e06ff */
[-C--:B--2---:R-:W-:Y:S02]  /*0110*/  IMAD R0, R5, R7.reuse, RZ ;  /* 0x0000000705007224 */ /* 0x084fe400078e02ff */
[----:B------:R-:W-:-:S04]  /*0120*/  IMAD.WIDE.U32 R6, R4, R7, RZ ;  /* 0x0000000704067225 */ /* 0x000fc800078e00ff */
[----:B------:R-:W-:-:S05]  /*0130*/  IMAD R9, R4, R9, R0 ;  /* 0x0000000904097224 */ /* 0x000fca00078e0200 */
[----:B------:R-:W-:-:S05]  /*0140*/  IADD3 R7, PT, PT, R7, R9, RZ ;  /* 0x0000000907077210 */ /* 0x000fca0007ffe0ff */
[----:B------:R-:W-:Y:S01]  /*0150*/  STG.E.64 desc[UR4][R2.64], R6 ;  /* 0x0000000602007986 */ /* 0x000fe2000c101b04 */
[----:B------:R-:W-:Y:S05]  /*0160*/  EXIT ;  /* 0x000000000000794d */ /* 0x000fea0003800000 */
.L_x_5:
        /* <DEDUP_REMOVED lines=9> */
.L_x_18:


//--------------------- .text._Z19chaitinCheckKernel7Pyi --------------------------
	.section	.text._Z19chaitinCheckKernel7Pyi,"ax",@progbits
	.align	128
        .global         _Z19chaitinCheckKernel7Pyi
        .type           _Z19chaitinCheckKernel7Pyi,@function
        .size           _Z19chaitinCheckKernel7Pyi,(.L_x_19 - _Z19chaitinCheckKernel7Pyi)
        .other          _Z19chaitinCheckKernel7Pyi,@"STO_CUDA_ENTRY STV_DEFAULT"
_Z19chaitinCheckKernel7Pyi:
.text._Z19chaitinCheckKernel7Pyi:
        /* <DEDUP_REMOVED lines=17> */
[----:B------:R-:W-:-:S05]  /*0110*/  IADD3 R7, PT, PT, R7, UR4, RZ ;  /* 0x0000000407077c10 */ /* 0x000fca000fffe0ff */
[----:B------:R-:W-:-:S04]  /*0120*/  IMAD R0, R7, R6, RZ ;  /* 0x0000000607007224 */ /* 0x000fc800078e02ff */
[-C--:B------:R-:W-:Y:S02]  /*0130*/  IMAD R7, R7, R6.reuse, R0 ;  /* 0x0000000607077224 */ /* 0x080fe400078e0200 */
[----:B--2---:R-:W-:-:S03]  /*0140*/  IMAD.WIDE.U32 R4, R6, R6, R4 ;  /* 0x0000000606047225 */ /* 0x004fc600078e0004 */
[----:B------:R-:W-:-:S04]  /*0150*/  IADD3 R4, P0, PT, R4, 0xd, RZ ;  /* 0x0000000d04047810 */ /* 0x000fc80007f1e0ff */
[----:B------:R-:W-:-:S05]  /*0160*/  IADD3.X R5, PT, PT, R5, R7, RZ, P0, !PT ;  /* 0x0000000705057210 */ /* 0x000fca00007fe4ff */
[----:B------:R-:W-:Y:S01]  /*0170*/  STG.E.64 desc[UR6][R2.64], R4 ;  /* 0x0000000402007986 */ /* 0x000fe2000c101b06 */
[----:B------:R-:W-:Y:S05]  /*0180*/  EXIT ;  /* 0x000000000000794d */ /* 0x000fea0003800000 */
.L_x_6:
        /* <DEDUP_REMOVED lines=15> */
.L_x_19:


//--------------------- .text._Z19chaitinCheckKernel6Pyi --------------------------
	.section	.text._Z19chaitinCheckKernel6Pyi,"ax",@progbits
	.align	128
        .global         _Z19chaitinCheckKernel6Pyi
        .type           _Z19chaitinCheckKernel6Pyi,@function
        .size           _Z19chaitinCheckKernel6Pyi,(.L_x_20 - _Z19chaitinCheckKernel6Pyi)
        .other          _Z19chaitinCheckKernel6Pyi,@"STO_CUDA_ENTRY STV_DEFAULT"
_Z19chaitinCheckKernel6Pyi:
.text._Z19chaitinCheckKernel6Pyi:
        /* <DEDUP_REMOVED lines=23> */
.L_x_7:
        /* <DEDUP_REMOVED lines=9> */
.L_x_20:


//--------------------- .text._Z19chaitinCheckKernel5Pyi --------------------------
	.section	.text._Z19chaitinCheckKernel5Pyi,"ax",@progbits
	.align	128
        .global         _Z19chaitinCheckKernel5Pyi
        .type           _Z19chaitinCheckKernel5Pyi,@function
        .size           _Z19chaitinCheckKernel5Pyi,(.L_x_21 - _Z19chaitinCheckKernel5Pyi)
        .other          _Z19chaitinCheckKernel5Pyi,@"STO_CUDA_ENTRY STV_DEFAULT"
_Z19chaitinCheckKernel5Pyi:
.text._Z19chaitinCheckKernel5Pyi:
        /* <DEDUP_REMOVED lines=23> */
.L_x_8:
        /* <DEDUP_REMOVED lines=9> */
.L_x_21:


//--------------------- .text._Z19chaitinCheckKernel4Pyi --------------------------
	.section	.text._Z19chaitinCheckKernel4Pyi,"ax",@progbits
	.align	128
        .global         _Z19chaitinCheckKernel4Pyi
        .type           _Z19chaitinCheckKernel4Pyi,@function
        .size           _Z19chaitinCheckKernel4Pyi,(.L_x_22 - _Z19chaitinCheckKernel4Pyi)
        .other          _Z19chaitinCheckKernel4Pyi,@"STO_CUDA_ENTRY STV_DEFAULT"
_Z19chaitinCheckKernel4Pyi:
.text._Z19chaitinCheckKernel4Pyi:
        /* <DEDUP_REMOVED lines=16> */
[----:B------:R-:W-:-:S03]  /*0100*/  UMOV UR4, URZ ;  /* 0x000000ff00047c82 */ /* 0x000fc60008000000 */
[----:B------:R-:W-:Y:S02]  /*0110*/  VIADD R0, R7, UR4 ;  /* 0x0000000407007c36 */ /* 0x000fe40008000000 */
[----:B--2---:R-:W-:-:S04]  /*0120*/  IMAD.WIDE.U32 R4, R9, R6, R4 ;  /* 0x0000000609047225 */ /* 0x004fc800078e0004 */
[----:B------:R-:W-:Y:S01]  /*0130*/  IMAD R9, R0, R9, RZ ;  /* 0x0000000900097224 */ /* 0x000fe200078e02ff */
[----:B------:R-:W-:-:S04]  /*0140*/  IADD3 R4, P0, PT, R4, 0x7, RZ ;  /* 0x0000000704047810 */ /* 0x000fc80007f1e0ff */
[----:B------:R-:W-:-:S05]  /*0150*/  IADD3.X R5, PT, PT, R5, R9, RZ, P0, !PT ;  /* 0x0000000905057210 */ /* 0x000fca00007fe4ff */
[----:B------:R-:W-:Y:S01]  /*0160*/  STG.E.64 desc[UR6][R2.64], R4 ;  /* 0x0000000402007986 */ /* 0x000fe2000c101b06 */
[----:B------:R-:W-:Y:S05]  /*0170*/  EXIT ;  /* 0x000000000000794d */ /* 0x000fea0003800000 */
.L_x_9:
        /* <DEDUP_REMOVED lines=16> */
.L_x_22:


//--------------------- .text._Z19chaitinCheckKernel3Pyi --------------------------
	.section	.text._Z19chaitinCheckKernel3Pyi,"ax",@progbits
	.align	128
        .global         _Z19chaitinCheckKernel3Pyi
        .type           _Z19chaitinCheckKernel3Pyi,@function
        .size           _Z19chaitinCheckKernel3Pyi,(.L_x_23 - _Z19chaitinCheckKernel3Pyi)
        .other          _Z19chaitinCheckKernel3Pyi,@"STO_CUDA_ENTRY STV_DEFAULT"
_Z19chaitinCheckKernel3Pyi:
.text._Z19chaitinCheckKernel3Pyi:
        /* <DEDUP_REMOVED lines=23> */
.L_x_10:
        /* <DEDUP_REMOVED lines=9> */
.L_x_23:


//--------------------- .text._Z19chaitinCheckKernel2Pyi --------------------------
	.section	.text._Z19chaitinCheckKernel2Pyi,"ax",@progbits
	.align	128
        .global         _Z19chaitinCheckKernel2Pyi
        .type           _Z19chaitinCheckKernel2Pyi,@function
        .size           _Z19chaitinCheckKernel2Pyi,(.L_x_24 - _Z19chaitinCheckKernel2Pyi)
        .other          _Z19chaitinCheckKernel2Pyi,@"STO_CUDA_ENTRY STV_DEFAULT"
_Z19chaitinCheckKernel2Pyi:
.text._Z19chaitinCheckKernel2Pyi:
        /* <DEDUP_REMOVED lines=14> */
[----:B-1----:R-:W2:Y:S02]  /*00e0*/  LDG.E.64 R4, desc[UR4][R2.64] ;  /* 0x0000000402047981 */ /* 0x002ea4000c1e1b00 */
[----:B--2---:R-:W-:Y:S02]  /*00f0*/  IMAD R9, R5, R7, RZ ;  /* 0x0000000705097224 */ /* 0x004fe400078e02ff */
[----:B------:R-:W-:-:S05]  /*0100*/  IMAD.WIDE.U32 R4, R7, R4, R4 ;  /* 0x0000000407047225 */ /* 0x000fca00078e0004 */
[----:B------:R-:W-:-:S05]  /*0110*/  IADD3 R5, PT, PT, R5, R9, RZ ;  /* 0x0000000905057210 */ /* 0x000fca0007ffe0ff */
[----:B------:R-:W-:Y:S01]  /*0120*/  STG.E.64 desc[UR4][R2.64], R4 ;  /* 0x0000000402007986 */ /* 0x000fe2000c101b04 */
[----:B------:R-:W-:Y:S05]  /*0130*/  EXIT ;  /* 0x000000000000794d */ /* 0x000fea0003800000 */
.L_x_11:
        /* <DEDUP_REMOVED lines=12> */
.L_x_24:


//--------------------- .text._Z19chaitinCheckKernel1Pyi --------------------------
	.section	.text._Z19chaitinCheckKernel1Pyi,"ax",@progbits
	.align	128
        .global         _Z19chaitinCheckKernel1Pyi
        .type           _Z19chaitinCheckKernel1Pyi,@function
        .size           _Z19chaitinCheckKernel1Pyi,(.L_x_25 - _Z19chaitinCheckKernel1Pyi)
        .other          _Z19chaitinCheckKernel1Pyi,@"STO_CUDA_ENTRY STV_DEFAULT"
_Z19chaitinCheckKernel1Pyi:
.text._Z19chaitinCheckKernel1Pyi:
        /* <DEDUP_REMOVED lines=15> */
[----:B------:R-:W-:Y:S01]  /*00f0*/  UMOV UR4, URZ ;  /* 0x000000ff00047c82 */ /* 0x000fe20008000000 */
[----:B--2---:R-:W-:-:S03]  /*0100*/  IMAD.WIDE.U32 R4, R7, R7, R4 ;  /* 0x0000000707047225 */ /* 0x004fc600078e0004 */
[----:B------:R-:W-:-:S04]  /*0110*/  IADD3 R4, P0, PT, R4, 0x3, RZ ;  /* 0x0000000304047810 */ /* 0x000fc80007f1e0ff */
[----:B------:R-:W-:-:S05]  /*0120*/  IADD3.X R5, PT, PT, R5, UR4, RZ, P0, !PT ;  /* 0x0000000405057c10 */ /* 0x000fca00087fe4ff */
[----:B------:R-:W-:Y:S01]  /*0130*/  STG.E.64 desc[UR6][R2.64], R4 ;  /* 0x0000000402007986 */ /* 0x000fe2000c101b06 */
[----:B------:R-:W-:Y:S05]  /*0140*/  EXIT ;  /* 0x000000000000794d */ /* 0x000fea0003800000 */
.L_x_12:
        /* <DEDUP_REMOVED lines=11> */
.L_x_25:


//--------------------- .nv.shared.reserved.0     --------------------------
	.section	.nv.shared.reserved.0,"aw",@nobits
	.weak		__nv_reservedSMEM_offset_0_alias
	.size		__nv_reservedSMEM_offset_0_alias, 0, 64
	.other		__nv_reservedSMEM_offset_0_alias,@"STO_CUDA_RESERVED_SHARED STV_DEFAULT"
__nv_reservedSMEM_offset_0_alias:
	.zero		0
	.zero		64


//--------------------- .nv.constant0._Z20chaitinCheckKernel33Pyi --------------------------
	.section	.nv.constant0._Z20chaitinCheckKernel33Pyi,"a",@progbits
	.sectionflags	@""
	.align	4
.nv.constant0._Z20chaitinCheckKernel33Pyi:
	.zero		908


//--------------------- .nv.constant0._Z20chaitinCheckKernel32Pyi --------------------------
	.section	.nv.constant0._Z20chaitinCheckKernel32Pyi,"a",@progbits
	.sectionflags	@""
	.align	4
.nv.constant0._Z20chaitinCheckKernel32Pyi:
	.zero		908


//--------------------- .nv.constant0._Z20chaitinCheckKernel31Pyi --------------------------
	.section	.nv.constant0._Z20chaitinCheckKernel31Pyi,"a",@progbits
	.sectionflags	@""
	.align	4
.nv.constant0._Z20chaitinCheckKernel31Pyi:
	.zero		908


//--------------------- .nv.constant0._Z20chaitinCheckKernel10Pyi --------------------------
	.section	.nv.constant0._Z20chaitinCheckKernel10Pyi,"a",@progbits
	.sectionflags	@""
	.align	4
.nv.constant0._Z20chaitinCheckKernel10Pyi:
	.zero		908


//--------------------- .nv.constant0._Z19chaitinCheckKernel9Pyi --------------------------
	.section	.nv.constant0._Z19chaitinCheckKernel9Pyi,"a",@progbits
	.sectionflags	@""
	.align	4
.nv.constant0._Z19chaitinCheckKernel9Pyi:
	.zero		908


//--------------------- .nv.constant0._Z19chaitinCheckKernel8Pyi --------------------------
	.section	.nv.constant0._Z19chaitinCheckKernel8Pyi,"a",@progbits
	.sectionflags	@""
	.align	4
.nv.constant0._Z19chaitinCheckKernel8Pyi:
	.zero		908


//--------------------- .nv.constant0._Z19chaitinCheckKernel7Pyi --------------------------
	.section	.nv.constant0._Z19chaitinCheckKernel7Pyi,"a",@progbits
	.sectionflags	@""
	.align	4
.nv.constant0._Z19chaitinCheckKernel7Pyi:
	.zero		908


//--------------------- .nv.constant0._Z19chaitinCheckKernel6Pyi --------------------------
	.section	.nv.constant0._Z19chaitinCheckKernel6Pyi,"a",@progbits
	.sectionflags	@""
	.align	4
.nv.constant0._Z19chaitinCheckKernel6Pyi:
	.zero		908


//--------------------- .nv.constant0._Z19chaitinCheckKernel5Pyi --------------------------
	.section	.nv.constant0._Z19chaitinCheckKernel5Pyi,"a",@progbits
	.sectionflags	@""
	.align	4
.nv.constant0._Z19chaitinCheckKernel5Pyi:
	.zero		908


//--------------------- .nv.constant0._Z19chaitinCheckKernel4Pyi --------------------------
	.section	.nv.constant0._Z19chaitinCheckKernel4Pyi,"a",@progbits
	.sectionflags	@""
	.align	4
.nv.constant0._Z19chaitinCheckKernel4Pyi:
	.zero		908


//--------------------- .nv.constant0._Z19chaitinCheckKernel3Pyi --------------------------
	.section	.nv.constant0._Z19chaitinCheckKernel3Pyi,"a",@progbits
	.sectionflags	@""
	.align	4
.nv.constant0._Z19chaitinCheckKernel3Pyi:
	.zero		908


//--------------------- .nv.constant0._Z19chaitinCheckKernel2Pyi --------------------------
	.section	.nv.constant0._Z19chaitinCheckKernel2Pyi,"a",@progbits
	.sectionflags	@""
	.align	4
.nv.constant0._Z19chaitinCheckKernel2Pyi:
	.zero		908


//--------------------- .nv.constant0._Z19chaitinCheckKernel1Pyi --------------------------
	.section	.nv.constant0._Z19chaitinCheckKernel1Pyi,"a",@progbits
	.sectionflags	@""
	.align	4
.nv.constant0._Z19chaitinCheckKernel1Pyi:
	.zero		908


//--------------------- SYMBOLS --------------------------

	.type		.nv.reservedSmem.offset0,@object
	.size		.nv.reservedSmem.offset0,0x4
